//
// Generated by NVIDIA NVVM Compiler
//
// Compiler Build ID: CL-36424714
// Cuda compilation tools, release 13.0, V13.0.88
// Based on NVVM 20.0.0
//

.version 9.0
.target sm_100
.address_size 64

	// .globl	kernel1
.global .align 4 .b8 __cudart_i2opi_f[24] = {65, 144, 67, 60, 153, 149, 98, 219, 192, 221, 52, 245, 209, 87, 39, 252, 41, 21, 68, 78, 110, 131, 249, 162};

.visible .entry kernel1(
	.param .u64 .ptr .align 1 kernel1_param_0,
	.param .u32 kernel1_param_1,
	.param .u32 kernel1_param_2,
	.param .f32 kernel1_param_3
)
{
	.local .align 4 .b8 	__local_depot0[28];
	.reg .b64 	%SP;
	.reg .b64 	%SPL;
	.reg .pred 	%p<17>;
	.reg .b32 	%r<91>;
	.reg .b32 	%f<67>;
	.reg .b64 	%rd<43>;
	.reg .b64 	%fd<5>;

	mov.u64 	%SPL, __local_depot0;
	ld.param.u64 	%rd16, [kernel1_param_0];
	ld.param.u32 	%r31, [kernel1_param_1];
	ld.param.u32 	%r32, [kernel1_param_2];
	ld.param.f32 	%f16, [kernel1_param_3];
	add.u64 	%rd1, %SPL, 0;
	mov.u32 	%r33, %ctaid.x;
	mov.u32 	%r34, %ntid.x;
	mov.u32 	%r35, %tid.x;
	mad.lo.s32 	%r1, %r33, %r34, %r35;
	mov.u32 	%r36, %ctaid.y;
	mov.u32 	%r37, %ntid.y;
	mov.u32 	%r38, %tid.y;
	mad.lo.s32 	%r2, %r36, %r37, %r38;
	cvt.rn.f32.u32 	%f17, %r1;
	cvt.rn.f32.u32 	%f18, %r31;
	div.rn.f32 	%f19, %f17, %f18;
	cvt.rn.f32.u32 	%f20, %r2;
	cvt.rn.f32.u32 	%f21, %r32;
	div.rn.f32 	%f22, %f20, %f21;
	fma.rn.f32 	%f1, %f19, 0f40000000, 0fBF800000;
	fma.rn.f32 	%f2, %f22, 0f40000000, 0fBF800000;
	fma.rn.f32 	%f3, %f1, 0f40800000, %f16;
	mul.f32 	%f23, %f3, 0f3F22F983;
	cvt.rni.s32.f32 	%r86, %f23;
	cvt.rn.f32.s32 	%f24, %r86;
	fma.rn.f32 	%f25, %f24, 0fBFC90FDA, %f3;
	fma.rn.f32 	%f26, %f24, 0fB3A22168, %f25;
	fma.rn.f32 	%f65, %f24, 0fA7C234C5, %f26;
	abs.f32 	%f5, %f3;
	setp.ltu.f32 	%p1, %f5, 0f47CE4780;
	@%p1 bra 	$L__BB0_8;
	setp.neu.f32 	%p2, %f5, 0f7F800000;
	@%p2 bra 	$L__BB0_3;
	mov.f32 	%f29, 0f00000000;
	mul.rn.f32 	%f65, %f3, %f29;
	mov.b32 	%r86, 0;
	bra.uni 	$L__BB0_8;
$L__BB0_3:
	mov.b32 	%r4, %f3;
	shl.b32 	%r40, %r4, 8;
	or.b32  	%r5, %r40, -2147483648;
	mov.b64 	%rd39, 0;
	mov.b32 	%r83, 0;
	mov.u64 	%rd37, __cudart_i2opi_f;
	mov.u64 	%rd38, %rd1;
$L__BB0_4:
	.pragma "nounroll";
	ld.global.nc.u32 	%r41, [%rd37];
	mad.wide.u32 	%rd20, %r41, %r5, %rd39;
	shr.u64 	%rd39, %rd20, 32;
	st.local.u32 	[%rd38], %rd20;
	add.s32 	%r83, %r83, 1;
	add.s64 	%rd38, %rd38, 4;
	add.s64 	%rd37, %rd37, 4;
	setp.ne.s32 	%p3, %r83, 6;
	@%p3 bra 	$L__BB0_4;
	shr.u32 	%r42, %r4, 23;
	st.local.u32 	[%rd1+24], %rd39;
	and.b32  	%r8, %r42, 31;
	and.b32  	%r43, %r42, 224;
	add.s32 	%r44, %r43, -128;
	shr.u32 	%r45, %r44, 5;
	mul.wide.u32 	%rd21, %r45, 4;
	sub.s64 	%rd8, %rd1, %rd21;
	ld.local.u32 	%r84, [%rd8+24];
	ld.local.u32 	%r85, [%rd8+20];
	setp.eq.s32 	%p4, %r8, 0;
	@%p4 bra 	$L__BB0_7;
	shf.l.wrap.b32 	%r84, %r85, %r84, %r8;
	ld.local.u32 	%r46, [%rd8+16];
	shf.l.wrap.b32 	%r85, %r46, %r85, %r8;
$L__BB0_7:
	shr.u32 	%r47, %r84, 30;
	shf.l.wrap.b32 	%r48, %r85, %r84, 2;
	shl.b32 	%r49, %r85, 2;
	shr.u32 	%r50, %r48, 31;
	add.s32 	%r51, %r50, %r47;
	neg.s32 	%r52, %r51;
	setp.lt.s32 	%p5, %r4, 0;
	selp.b32 	%r86, %r52, %r51, %p5;
	xor.b32  	%r53, %r48, %r4;
	shr.s32 	%r54, %r48, 31;
	xor.b32  	%r55, %r54, %r48;
	xor.b32  	%r56, %r54, %r49;
	cvt.u64.u32 	%rd22, %r55;
	shl.b64 	%rd23, %rd22, 32;
	cvt.u64.u32 	%rd24, %r56;
	or.b64  	%rd25, %rd23, %rd24;
	cvt.rn.f64.s64 	%fd1, %rd25;
	mul.f64 	%fd2, %fd1, 0d3BF921FB54442D19;
	cvt.rn.f32.f64 	%f27, %fd2;
	neg.f32 	%f28, %f27;
	setp.lt.s32 	%p6, %r53, 0;
	selp.f32 	%f65, %f28, %f27, %p6;
$L__BB0_8:
	mul.rn.f32 	%f30, %f65, %f65;
	and.b32  	%r58, %r86, 1;
	setp.eq.b32 	%p7, %r58, 1;
	selp.f32 	%f31, 0f3F800000, %f65, %p7;
	fma.rn.f32 	%f32, %f30, %f31, 0f00000000;
	fma.rn.f32 	%f33, %f30, 0f37CBAC00, 0fBAB607ED;
	selp.f32 	%f34, %f33, 0fB94D4153, %p7;
	selp.f32 	%f35, 0f3D2AAABB, 0f3C0885E4, %p7;
	fma.rn.f32 	%f36, %f34, %f30, %f35;
	selp.f32 	%f37, 0fBEFFFFFF, 0fBE2AAAA8, %p7;
	fma.rn.f32 	%f38, %f36, %f30, %f37;
	fma.rn.f32 	%f39, %f38, %f32, %f31;
	and.b32  	%r59, %r86, 2;
	setp.eq.s32 	%p8, %r59, 0;
	mov.f32 	%f40, 0f00000000;
	sub.f32 	%f41, %f40, %f39;
	selp.f32 	%f9, %f39, %f41, %p8;
	fma.rn.f32 	%f10, %f2, 0f40800000, %f16;
	mul.f32 	%f42, %f10, 0f3F22F983;
	cvt.rni.s32.f32 	%r90, %f42;
	cvt.rn.f32.s32 	%f43, %r90;
	fma.rn.f32 	%f44, %f43, 0fBFC90FDA, %f10;
	fma.rn.f32 	%f45, %f43, 0fB3A22168, %f44;
	fma.rn.f32 	%f66, %f43, 0fA7C234C5, %f45;
	abs.f32 	%f12, %f10;
	setp.ltu.f32 	%p9, %f12, 0f47CE4780;
	@%p9 bra 	$L__BB0_16;
	setp.neu.f32 	%p10, %f12, 0f7F800000;
	@%p10 bra 	$L__BB0_11;
	mov.f32 	%f48, 0f00000000;
	mul.rn.f32 	%f66, %f10, %f48;
	mov.b32 	%r90, 0;
	bra.uni 	$L__BB0_16;
$L__BB0_11:
	mov.b32 	%r18, %f10;
	shl.b32 	%r61, %r18, 8;
	or.b32  	%r19, %r61, -2147483648;
	mov.b64 	%rd42, 0;
	mov.b32 	%r87, 0;
	mov.u64 	%rd40, __cudart_i2opi_f;
	mov.u64 	%rd41, %rd1;
$L__BB0_12:
	.pragma "nounroll";
	ld.global.nc.u32 	%r62, [%rd40];
	mad.wide.u32 	%rd28, %r62, %r19, %rd42;
	shr.u64 	%rd42, %rd28, 32;
	st.local.u32 	[%rd41], %rd28;
	add.s32 	%r87, %r87, 1;
	add.s64 	%rd41, %rd41, 4;
	add.s64 	%rd40, %rd40, 4;
	setp.ne.s32 	%p11, %r87, 6;
	@%p11 bra 	$L__BB0_12;
	shr.u32 	%r63, %r18, 23;
	st.local.u32 	[%rd1+24], %rd42;
	and.b32  	%r22, %r63, 31;
	and.b32  	%r64, %r63, 224;
	add.s32 	%r65, %r64, -128;
	shr.u32 	%r66, %r65, 5;
	mul.wide.u32 	%rd29, %r66, 4;
	sub.s64 	%rd15, %rd1, %rd29;
	ld.local.u32 	%r88, [%rd15+24];
	ld.local.u32 	%r89, [%rd15+20];
	setp.eq.s32 	%p12, %r22, 0;
	@%p12 bra 	$L__BB0_15;
	shf.l.wrap.b32 	%r88, %r89, %r88, %r22;
	ld.local.u32 	%r67, [%rd15+16];
	shf.l.wrap.b32 	%r89, %r67, %r89, %r22;
$L__BB0_15:
	shr.u32 	%r68, %r88, 30;
	shf.l.wrap.b32 	%r69, %r89, %r88, 2;
	shl.b32 	%r70, %r89, 2;
	shr.u32 	%r71, %r69, 31;
	add.s32 	%r72, %r71, %r68;
	neg.s32 	%r73, %r72;
	setp.lt.s32 	%p13, %r18, 0;
	selp.b32 	%r90, %r73, %r72, %p13;
	xor.b32  	%r74, %r69, %r18;
	shr.s32 	%r75, %r69, 31;
	xor.b32  	%r76, %r75, %r69;
	xor.b32  	%r77, %r75, %r70;
	cvt.u64.u32 	%rd30, %r76;
	shl.b64 	%rd31, %rd30, 32;
	cvt.u64.u32 	%rd32, %r77;
	or.b64  	%rd33, %rd31, %rd32;
	cvt.rn.f64.s64 	%fd3, %rd33;
	mul.f64 	%fd4, %fd3, 0d3BF921FB54442D19;
	cvt.rn.f32.f64 	%f46, %fd4;
	neg.f32 	%f47, %f46;
	setp.lt.s32 	%p14, %r74, 0;
	selp.f32 	%f66, %f47, %f46, %p14;
$L__BB0_16:
	cvta.to.global.u64 	%rd34, %rd16;
	add.s32 	%r79, %r90, 1;
	mul.rn.f32 	%f49, %f66, %f66;
	and.b32  	%r80, %r90, 1;
	setp.eq.b32 	%p15, %r80, 1;
	selp.f32 	%f50, %f66, 0f3F800000, %p15;
	fma.rn.f32 	%f51, %f49, %f50, 0f00000000;
	fma.rn.f32 	%f52, %f49, 0f37CBAC00, 0fBAB607ED;
	selp.f32 	%f53, 0fB94D4153, %f52, %p15;
	selp.f32 	%f54, 0f3C0885E4, 0f3D2AAABB, %p15;
	fma.rn.f32 	%f55, %f53, %f49, %f54;
	selp.f32 	%f56, 0fBE2AAAA8, 0fBEFFFFFF, %p15;
	fma.rn.f32 	%f57, %f55, %f49, %f56;
	fma.rn.f32 	%f58, %f57, %f51, %f50;
	and.b32  	%r81, %r79, 2;
	setp.eq.s32 	%p16, %r81, 0;
	mov.f32 	%f59, 0f00000000;
	sub.f32 	%f60, %f59, %f58;
	selp.f32 	%f61, %f58, %f60, %p16;
	mul.f32 	%f62, %f9, %f61;
	mul.f32 	%f63, %f62, 0f3F000000;
	mad.lo.s32 	%r82, %r31, %r2, %r1;
	mul.wide.u32 	%rd35, %r82, 16;
	add.s64 	%rd36, %rd34, %rd35;
	mov.f32 	%f64, 0f3F800000;
	st.global.v4.f32 	[%rd36], {%f1, %f63, %f2, %f64};
	ret;

}
	// .globl	kernel2
.visible .entry kernel2(
	.param .u64 .ptr .align 1 kernel2_param_0,
	.param .u32 kernel2_param_1,
	.param .u32 kernel2_param_2,
	.param .f32 kernel2_param_3
)
{
	.local .align 4 .b8 	__local_depot1[28];
	.reg .b64 	%SP;
	.reg .b64 	%SPL;
	.reg .pred 	%p<25>;
	.reg .b32 	%r<132>;
	.reg .b32 	%f<109>;
	.reg .b64 	%rd<61>;
	.reg .b64 	%fd<7>;

	mov.u64 	%SPL, __local_depot1;
	ld.param.u64 	%rd23, [kernel2_param_0];
	ld.param.u32 	%r45, [kernel2_param_1];
	ld.param.u32 	%r46, [kernel2_param_2];
	ld.param.f32 	%f23, [kernel2_param_3];
	add.u64 	%rd1, %SPL, 0;
	mov.u32 	%r47, %ctaid.x;
	mov.u32 	%r48, %ntid.x;
	mov.u32 	%r49, %tid.x;
	mad.lo.s32 	%r1, %r47, %r48, %r49;
	mov.u32 	%r50, %ctaid.y;
	mov.u32 	%r51, %ntid.y;
	mov.u32 	%r52, %tid.y;
	mad.lo.s32 	%r2, %r50, %r51, %r52;
	cvt.rn.f32.u32 	%f24, %r1;
	cvt.rn.f32.u32 	%f25, %r45;
	div.rn.f32 	%f26, %f24, %f25;
	cvt.rn.f32.u32 	%f27, %r2;
	cvt.rn.f32.u32 	%f28, %r46;
	div.rn.f32 	%f29, %f27, %f28;
	fma.rn.f32 	%f1, %f26, 0f40000000, 0fBF800000;
	fma.rn.f32 	%f2, %f29, 0f40000000, 0fBF800000;
	add.f32 	%f30, %f1, %f2;
	fma.rn.f32 	%f3, %f30, 0f40800000, %f23;
	mul.f32 	%f31, %f3, 0f3F22F983;
	cvt.rni.s32.f32 	%r123, %f31;
	cvt.rn.f32.s32 	%f32, %r123;
	fma.rn.f32 	%f33, %f32, 0fBFC90FDA, %f3;
	fma.rn.f32 	%f34, %f32, 0fB3A22168, %f33;
	fma.rn.f32 	%f106, %f32, 0fA7C234C5, %f34;
	abs.f32 	%f5, %f3;
	setp.ltu.f32 	%p1, %f5, 0f47CE4780;
	@%p1 bra 	$L__BB1_8;
	setp.neu.f32 	%p2, %f5, 0f7F800000;
	@%p2 bra 	$L__BB1_3;
	mov.f32 	%f37, 0f00000000;
	mul.rn.f32 	%f106, %f3, %f37;
	mov.b32 	%r123, 0;
	bra.uni 	$L__BB1_8;
$L__BB1_3:
	mov.b32 	%r4, %f3;
	shl.b32 	%r54, %r4, 8;
	or.b32  	%r5, %r54, -2147483648;
	mov.b64 	%rd54, 0;
	mov.b32 	%r120, 0;
	mov.u64 	%rd52, __cudart_i2opi_f;
	mov.u64 	%rd53, %rd1;
$L__BB1_4:
	.pragma "nounroll";
	ld.global.nc.u32 	%r55, [%rd52];
	mad.wide.u32 	%rd27, %r55, %r5, %rd54;
	shr.u64 	%rd54, %rd27, 32;
	st.local.u32 	[%rd53], %rd27;
	add.s32 	%r120, %r120, 1;
	add.s64 	%rd53, %rd53, 4;
	add.s64 	%rd52, %rd52, 4;
	setp.ne.s32 	%p3, %r120, 6;
	@%p3 bra 	$L__BB1_4;
	shr.u32 	%r56, %r4, 23;
	st.local.u32 	[%rd1+24], %rd54;
	and.b32  	%r8, %r56, 31;
	and.b32  	%r57, %r56, 224;
	add.s32 	%r58, %r57, -128;
	shr.u32 	%r59, %r58, 5;
	mul.wide.u32 	%rd28, %r59, 4;
	sub.s64 	%rd8, %rd1, %rd28;
	ld.local.u32 	%r121, [%rd8+24];
	ld.local.u32 	%r122, [%rd8+20];
	setp.eq.s32 	%p4, %r8, 0;
	@%p4 bra 	$L__BB1_7;
	shf.l.wrap.b32 	%r121, %r122, %r121, %r8;
	ld.local.u32 	%r60, [%rd8+16];
	shf.l.wrap.b32 	%r122, %r60, %r122, %r8;
$L__BB1_7:
	shr.u32 	%r61, %r121, 30;
	shf.l.wrap.b32 	%r62, %r122, %r121, 2;
	shl.b32 	%r63, %r122, 2;
	shr.u32 	%r64, %r62, 31;
	add.s32 	%r65, %r64, %r61;
	neg.s32 	%r66, %r65;
	setp.lt.s32 	%p5, %r4, 0;
	selp.b32 	%r123, %r66, %r65, %p5;
	xor.b32  	%r67, %r62, %r4;
	shr.s32 	%r68, %r62, 31;
	xor.b32  	%r69, %r68, %r62;
	xor.b32  	%r70, %r68, %r63;
	cvt.u64.u32 	%rd29, %r69;
	shl.b64 	%rd30, %rd29, 32;
	cvt.u64.u32 	%rd31, %r70;
	or.b64  	%rd32, %rd30, %rd31;
	cvt.rn.f64.s64 	%fd1, %rd32;
	mul.f64 	%fd2, %fd1, 0d3BF921FB54442D19;
	cvt.rn.f32.f64 	%f35, %fd2;
	neg.f32 	%f36, %f35;
	setp.lt.s32 	%p6, %r67, 0;
	selp.f32 	%f106, %f36, %f35, %p6;
$L__BB1_8:
	mul.rn.f32 	%f38, %f106, %f106;
	and.b32  	%r72, %r123, 1;
	setp.eq.b32 	%p7, %r72, 1;
	selp.f32 	%f39, 0f3F800000, %f106, %p7;
	fma.rn.f32 	%f40, %f38, %f39, 0f00000000;
	fma.rn.f32 	%f41, %f38, 0f37CBAC00, 0fBAB607ED;
	selp.f32 	%f42, %f41, 0fB94D4153, %p7;
	selp.f32 	%f43, 0f3D2AAABB, 0f3C0885E4, %p7;
	fma.rn.f32 	%f44, %f42, %f38, %f43;
	selp.f32 	%f45, 0fBEFFFFFF, 0fBE2AAAA8, %p7;
	fma.rn.f32 	%f46, %f44, %f38, %f45;
	fma.rn.f32 	%f47, %f46, %f40, %f39;
	and.b32  	%r73, %r123, 2;
	setp.eq.s32 	%p8, %r73, 0;
	mov.f32 	%f48, 0f00000000;
	sub.f32 	%f49, %f48, %f47;
	selp.f32 	%f9, %f47, %f49, %p8;
	fma.rn.f32 	%f10, %f1, 0f40800000, %f23;
	mul.f32 	%f50, %f10, 0f3F22F983;
	cvt.rni.s32.f32 	%r127, %f50;
	cvt.rn.f32.s32 	%f51, %r127;
	fma.rn.f32 	%f52, %f51, 0fBFC90FDA, %f10;
	fma.rn.f32 	%f53, %f51, 0fB3A22168, %f52;
	fma.rn.f32 	%f107, %f51, 0fA7C234C5, %f53;
	abs.f32 	%f12, %f10;
	setp.ltu.f32 	%p9, %f12, 0f47CE4780;
	@%p9 bra 	$L__BB1_16;
	setp.neu.f32 	%p10, %f12, 0f7F800000;
	@%p10 bra 	$L__BB1_11;
	mov.f32 	%f56, 0f00000000;
	mul.rn.f32 	%f107, %f10, %f56;
	mov.b32 	%r127, 0;
	bra.uni 	$L__BB1_16;
$L__BB1_11:
	mov.b32 	%r18, %f10;
	shl.b32 	%r75, %r18, 8;
	or.b32  	%r19, %r75, -2147483648;
	mov.b64 	%rd57, 0;
	mov.b32 	%r124, 0;
	mov.u64 	%rd55, __cudart_i2opi_f;
	mov.u64 	%rd56, %rd1;
$L__BB1_12:
	.pragma "nounroll";
	ld.global.nc.u32 	%r76, [%rd55];
	mad.wide.u32 	%rd35, %r76, %r19, %rd57;
	shr.u64 	%rd57, %rd35, 32;
	st.local.u32 	[%rd56], %rd35;
	add.s32 	%r124, %r124, 1;
	add.s64 	%rd56, %rd56, 4;
	add.s64 	%rd55, %rd55, 4;
	setp.ne.s32 	%p11, %r124, 6;
	@%p11 bra 	$L__BB1_12;
	shr.u32 	%r77, %r18, 23;
	st.local.u32 	[%rd1+24], %rd57;
	and.b32  	%r22, %r77, 31;
	and.b32  	%r78, %r77, 224;
	add.s32 	%r79, %r78, -128;
	shr.u32 	%r80, %r79, 5;
	mul.wide.u32 	%rd36, %r80, 4;
	sub.s64 	%rd15, %rd1, %rd36;
	ld.local.u32 	%r125, [%rd15+24];
	ld.local.u32 	%r126, [%rd15+20];
	setp.eq.s32 	%p12, %r22, 0;
	@%p12 bra 	$L__BB1_15;
	shf.l.wrap.b32 	%r125, %r126, %r125, %r22;
	ld.local.u32 	%r81, [%rd15+16];
	shf.l.wrap.b32 	%r126, %r81, %r126, %r22;
$L__BB1_15:
	shr.u32 	%r82, %r125, 30;
	shf.l.wrap.b32 	%r83, %r126, %r125, 2;
	shl.b32 	%r84, %r126, 2;
	shr.u32 	%r85, %r83, 31;
	add.s32 	%r86, %r85, %r82;
	neg.s32 	%r87, %r86;
	setp.lt.s32 	%p13, %r18, 0;
	selp.b32 	%r127, %r87, %r86, %p13;
	xor.b32  	%r88, %r83, %r18;
	shr.s32 	%r89, %r83, 31;
	xor.b32  	%r90, %r89, %r83;
	xor.b32  	%r91, %r89, %r84;
	cvt.u64.u32 	%rd37, %r90;
	shl.b64 	%rd38, %rd37, 32;
	cvt.u64.u32 	%rd39, %r91;
	or.b64  	%rd40, %rd38, %rd39;
	cvt.rn.f64.s64 	%fd3, %rd40;
	mul.f64 	%fd4, %fd3, 0d3BF921FB54442D19;
	cvt.rn.f32.f64 	%f54, %fd4;
	neg.f32 	%f55, %f54;
	setp.lt.s32 	%p14, %r88, 0;
	selp.f32 	%f107, %f55, %f54, %p14;
$L__BB1_16:
	mul.rn.f32 	%f57, %f107, %f107;
	and.b32  	%r93, %r127, 1;
	setp.eq.b32 	%p15, %r93, 1;
	selp.f32 	%f58, 0f3F800000, %f107, %p15;
	fma.rn.f32 	%f59, %f57, %f58, 0f00000000;
	fma.rn.f32 	%f60, %f57, 0f37CBAC00, 0fBAB607ED;
	selp.f32 	%f61, %f60, 0fB94D4153, %p15;
	selp.f32 	%f62, 0f3D2AAABB, 0f3C0885E4, %p15;
	fma.rn.f32 	%f63, %f61, %f57, %f62;
	selp.f32 	%f64, 0fBEFFFFFF, 0fBE2AAAA8, %p15;
	fma.rn.f32 	%f65, %f63, %f57, %f64;
	fma.rn.f32 	%f66, %f65, %f59, %f58;
	and.b32  	%r94, %r127, 2;
	setp.eq.s32 	%p16, %r94, 0;
	mov.f32 	%f67, 0f00000000;
	sub.f32 	%f68, %f67, %f66;
	selp.f32 	%f16, %f66, %f68, %p16;
	fma.rn.f32 	%f17, %f2, 0f40800000, %f23;
	mul.f32 	%f69, %f17, 0f3F22F983;
	cvt.rni.s32.f32 	%r131, %f69;
	cvt.rn.f32.s32 	%f70, %r131;
	fma.rn.f32 	%f71, %f70, 0fBFC90FDA, %f17;
	fma.rn.f32 	%f72, %f70, 0fB3A22168, %f71;
	fma.rn.f32 	%f108, %f70, 0fA7C234C5, %f72;
	abs.f32 	%f19, %f17;
	setp.ltu.f32 	%p17, %f19, 0f47CE4780;
	@%p17 bra 	$L__BB1_24;
	setp.neu.f32 	%p18, %f19, 0f7F800000;
	@%p18 bra 	$L__BB1_19;
	mov.f32 	%f75, 0f00000000;
	mul.rn.f32 	%f108, %f17, %f75;
	mov.b32 	%r131, 0;
	bra.uni 	$L__BB1_24;
$L__BB1_19:
	mov.b32 	%r32, %f17;
	shl.b32 	%r96, %r32, 8;
	or.b32  	%r33, %r96, -2147483648;
	mov.b64 	%rd60, 0;
	mov.b32 	%r128, 0;
	mov.u64 	%rd58, __cudart_i2opi_f;
	mov.u64 	%rd59, %rd1;
$L__BB1_20:
	.pragma "nounroll";
	ld.global.nc.u32 	%r97, [%rd58];
	mad.wide.u32 	%rd43, %r97, %r33, %rd60;
	shr.u64 	%rd60, %rd43, 32;
	st.local.u32 	[%rd59], %rd43;
	add.s32 	%r128, %r128, 1;
	add.s64 	%rd59, %rd59, 4;
	add.s64 	%rd58, %rd58, 4;
	setp.ne.s32 	%p19, %r128, 6;
	@%p19 bra 	$L__BB1_20;
	shr.u32 	%r98, %r32, 23;
	st.local.u32 	[%rd1+24], %rd60;
	and.b32  	%r36, %r98, 31;
	and.b32  	%r99, %r98, 224;
	add.s32 	%r100, %r99, -128;
	shr.u32 	%r101, %r100, 5;
	mul.wide.u32 	%rd44, %r101, 4;
	sub.s64 	%rd22, %rd1, %rd44;
	ld.local.u32 	%r129, [%rd22+24];
	ld.local.u32 	%r130, [%rd22+20];
	setp.eq.s32 	%p20, %r36, 0;
	@%p20 bra 	$L__BB1_23;
	shf.l.wrap.b32 	%r129, %r130, %r129, %r36;
	ld.local.u32 	%r102, [%rd22+16];
	shf.l.wrap.b32 	%r130, %r102, %r130, %r36;
$L__BB1_23:
	shr.u32 	%r103, %r129, 30;
	shf.l.wrap.b32 	%r104, %r130, %r129, 2;
	shl.b32 	%r105, %r130, 2;
	shr.u32 	%r106, %r104, 31;
	add.s32 	%r107, %r106, %r103;
	neg.s32 	%r108, %r107;
	setp.lt.s32 	%p21, %r32, 0;
	selp.b32 	%r131, %r108, %r107, %p21;
	xor.b32  	%r109, %r104, %r32;
	shr.s32 	%r110, %r104, 31;
	xor.b32  	%r111, %r110, %r104;
	xor.b32  	%r112, %r110, %r105;
	cvt.u64.u32 	%rd45, %r111;
	shl.b64 	%rd46, %rd45, 32;
	cvt.u64.u32 	%rd47, %r112;
	or.b64  	%rd48, %rd46, %rd47;
	cvt.rn.f64.s64 	%fd5, %rd48;
	mul.f64 	%fd6, %fd5, 0d3BF921FB54442D19;
	cvt.rn.f32.f64 	%f73, %fd6;
	neg.f32 	%f74, %f73;
	setp.lt.s32 	%p22, %r109, 0;
	selp.f32 	%f108, %f74, %f73, %p22;
$L__BB1_24:
	mul.f32 	%f76, %f9, 0f3F000000;
	fma.rn.f32 	%f77, %f76, 0f3BBB989D, 0f3F000000;
	cvt.sat.f32.f32 	%f78, %f77;
	mov.f32 	%f79, 0f4B400001;
	mov.f32 	%f80, 0f437C0000;
	fma.rm.f32 	%f81, %f78, %f80, %f79;
	add.f32 	%f82, %f81, 0fCB40007F;
	neg.f32 	%f83, %f82;
	fma.rn.f32 	%f84, %f76, 0f3FB8AA3B, %f83;
	fma.rn.f32 	%f85, %f76, 0f32A57060, %f84;
	mov.b32 	%r114, %f81;
	shl.b32 	%r115, %r114, 23;
	mov.b32 	%f86, %r115;
	ex2.approx.ftz.f32 	%f87, %f85;
	mul.f32 	%f88, %f87, %f86;
	mul.f32 	%f89, %f88, 0f3F000000;
	cvta.to.global.u64 	%rd49, %rd23;
	add.s32 	%r116, %r131, 1;
	mul.rn.f32 	%f90, %f108, %f108;
	and.b32  	%r117, %r131, 1;
	setp.eq.b32 	%p23, %r117, 1;
	selp.f32 	%f91, %f108, 0f3F800000, %p23;
	fma.rn.f32 	%f92, %f90, %f91, 0f00000000;
	fma.rn.f32 	%f93, %f90, 0f37CBAC00, 0fBAB607ED;
	selp.f32 	%f94, 0fB94D4153, %f93, %p23;
	selp.f32 	%f95, 0f3C0885E4, 0f3D2AAABB, %p23;
	fma.rn.f32 	%f96, %f94, %f90, %f95;
	selp.f32 	%f97, 0fBE2AAAA8, 0fBEFFFFFF, %p23;
	fma.rn.f32 	%f98, %f96, %f90, %f97;
	fma.rn.f32 	%f99, %f98, %f92, %f91;
	and.b32  	%r118, %r116, 2;
	setp.eq.s32 	%p24, %r118, 0;
	mov.f32 	%f100, 0f00000000;
	sub.f32 	%f101, %f100, %f99;
	selp.f32 	%f102, %f99, %f101, %p24;
	add.f32 	%f103, %f16, %f102;
	mul.f32 	%f104, %f89, %f103;
	mad.lo.s32 	%r119, %r45, %r2, %r1;
	mul.wide.u32 	%rd50, %r119, 16;
	add.s64 	%rd51, %rd49, %rd50;
	mov.f32 	%f105, 0f3F800000;
	st.global.v4.f32 	[%rd51], {%f1, %f104, %f2, %f105};
	ret;

}


// ===== COMPILED SASS (sm_100) =====

	.target	sm_100

	.elftype	@"ET_EXEC"


//--------------------- .note.nv.tkinfo           --------------------------
	.section	.note.nv.tkinfo,"",@"SHT_NOTE"
	.sectionflags	@"SHF_NOTE_NV_TKINFO"
	.tkinfo
        /*0018*/ 	.word	0x00000002
        /*0030*/ 	.string	""
        /*0030*/ 	.string	"ptxas"
        /*0030*/ 	.string	"Cuda compilation tools, release 13.0, V13.0.88"
        /*0030*/ 	.string	"Build cuda_13.0.r13.0/compiler.36424714_0"
        /*0030*/ 	.string	"-arch sm_100 -m 64 "



//--------------------- .note.nv.cuinfo           --------------------------
	.section	.note.nv.cuinfo,"",@"SHT_NOTE"
	.sectionflags	@"SHF_NOTE_NV_CUINFO"
        /*0018*/ 	.short	0x0002
        /*001a*/ 	.short	0x0064
        /*001c*/ 	.short	0x0082
	.zero		2


//--------------------- .nv.info                  --------------------------
	.section	.nv.info,"",@"SHT_CUDA_INFO"
	.align	4


	//----- nvinfo : EIATTR_REGCOUNT
	.align		4
        /*0000*/ 	.byte	0x04, 0x2f
        /*0002*/ 	.short	(.L_2 - .L_1)
	.align		4
.L_1:
        /*0004*/ 	.word	index@(kernel1)
        /*0008*/ 	.word	0x00000014


	//----- nvinfo : EIATTR_FRAME_SIZE
	.align		4
.L_2:
        /*000c*/ 	.byte	0x04, 0x11
        /*000e*/ 	.short	(.L_4 - .L_3)
	.align		4
.L_3:
        /*0010*/ 	.word	index@($__internal_1_$__cuda_sm3x_div_rn_noftz_f32_slowpath)
        /*0014*/ 	.word	0x00000020


	//----- nvinfo : EIATTR_FRAME_SIZE
	.align		4
.L_4:
        /*0018*/ 	.byte	0x04, 0x11
        /*001a*/ 	.short	(.L_6 - .L_5)
	.align		4
.L_5:
        /*001c*/ 	.word	index@(kernel1)
        /*0020*/ 	.word	0x00000020


	//----- nvinfo : EIATTR_REGCOUNT
	.align		4
.L_6:
        /*0024*/ 	.byte	0x04, 0x2f
        /*0026*/ 	.short	(.L_8 - .L_7)
	.align		4
.L_7:
        /*0028*/ 	.word	index@(kernel2)
        /*002c*/ 	.word	0x00000016


	//----- nvinfo : EIATTR_FRAME_SIZE
	.align		4
.L_8:
        /*0030*/ 	.byte	0x04, 0x11
        /*0032*/ 	.short	(.L_10 - .L_9)
	.align		4
.L_9:
        /*0034*/ 	.word	index@($__internal_0_$__cuda_sm3x_div_rn_noftz_f32_slowpath)
        /*0038*/ 	.word	0x00000020


	//----- nvinfo : EIATTR_FRAME_SIZE
	.align		4
.L_10:
        /*003c*/ 	.byte	0x04, 0x11
        /*003e*/ 	.short	(.L_12 - .L_11)
	.align		4
.L_11:
        /*0040*/ 	.word	index@(kernel2)
        /*0044*/ 	.word	0x00000020


	//----- nvinfo : EIATTR_MIN_STACK_SIZE
	.align		4
.L_12:
        /*0048*/ 	.byte	0x04, 0x12
        /*004a*/ 	.short	(.L_14 - .L_13)
	.align		4
.L_13:
        /*004c*/ 	.word	index@(kernel2)
        /*0050*/ 	.word	0x00000020


	//----- nvinfo : EIATTR_MIN_STACK_SIZE
	.align		4
.L_14:
        /*0054*/ 	.byte	0x04, 0x12
        /*0056*/ 	.short	(.L_16 - .L_15)
	.align		4
.L_15:
        /*0058*/ 	.word	index@(kernel1)
        /*005c*/ 	.word	0x00000020
.L_16:


//--------------------- .nv.compat                --------------------------
	.section	.nv.compat,"",@"SHT_CUDA_COMPAT_INFO"
	.align	4
        /*0000*/ 	.byte	0x02, 0x09, 0x00, 0x00, 0x02, 0x02, 0x01, 0x00, 0x02, 0x05, 0x05, 0x00, 0x03, 0x07, 0x01, 0x01
        /*0010*/ 	.byte	0x02, 0x03, 0x00, 0x00, 0x02, 0x06, 0x01, 0x00, 0x04, 0x0b, 0x08, 0x00, 0x01, 0x00, 0x00, 0x00
        /*0020*/ 	.byte	0x00, 0x00, 0x00, 0x00


//--------------------- .nv.info.kernel2          --------------------------
	.section	.nv.info.kernel2,"",@"SHT_CUDA_INFO"
	.sectionflags	@""
	.align	4


	//----- nvinfo : EIATTR_CUDA_API_VERSION
	.align		4
        /*0000*/ 	.byte	0x04, 0x37
        /*0002*/ 	.short	(.L_18 - .L_17)
.L_17:
        /*0004*/ 	.word	0x00000082


	//----- nvinfo : EIATTR_KPARAM_INFO
	.align		4
.L_18:
        /*0008*/ 	.byte	0x04, 0x17
        /*000a*/ 	.short	(.L_20 - .L_19)
.L_19:
        /*000c*/ 	.word	0x00000000
        /*0010*/ 	.short	0x0003
        /*0012*/ 	.short	0x0010
        /*0014*/ 	.byte	0x00, 0xf0, 0x11, 0x00


	//----- nvinfo : EIATTR_KPARAM_INFO
	.align		4
.L_20:
        /*0018*/ 	.byte	0x04, 0x17
        /*001a*/ 	.short	(.L_22 - .L_21)
.L_21:
        /*001c*/ 	.word	0x00000000
        /*0020*/ 	.short	0x0002
        /*0022*/ 	.short	0x000c
        /*0024*/ 	.byte	0x00, 0xf0, 0x11, 0x00


	//----- nvinfo : EIATTR_KPARAM_INFO
	.align		4
.L_22:
        /*0028*/ 	.byte	0x04, 0x17
        /*002a*/ 	.short	(.L_24 - .L_23)
.L_23:
        /*002c*/ 	.word	0x00000000
        /*0030*/ 	.short	0x0001
        /*0032*/ 	.short	0x0008
        /*0034*/ 	.byte	0x00, 0xf0, 0x11, 0x00


	//----- nvinfo : EIATTR_KPARAM_INFO
	.align		4
.L_24:
        /*0038*/ 	.byte	0x04, 0x17
        /*003a*/ 	.short	(.L_26 - .L_25)
.L_25:
        /*003c*/ 	.word	0x00000000
        /*0040*/ 	.short	0x0000
        /*0042*/ 	.short	0x0000
        /*0044*/ 	.byte	0x00, 0xf5, 0x21, 0x00


	//----- nvinfo : EIATTR_SPARSE_MMA_MASK
	.align		4
.L_26:
        /*0048*/ 	.byte	0x03, 0x50
        /*004a*/ 	.short	0x0000


	//----- nvinfo : EIATTR_MAXREG_COUNT
	.align		4
        /*004c*/ 	.byte	0x03, 0x1b
        /*004e*/ 	.short	0x00ff


	//----- nvinfo : EIATTR_MERCURY_ISA_VERSION
	.align		4
        /*0050*/ 	.byte	0x03, 0x5f
        /*0052*/ 	.short	0x0101


	//----- nvinfo : EIATTR_VRC_CTA_INIT_COUNT
	.align		4
        /*0054*/ 	.byte	0x02, 0x4a
	.zero		1
	.zero		1


	//----- nvinfo : EIATTR_EXIT_INSTR_OFFSETS
	.align		4
        /*0058*/ 	.byte	0x04, 0x1c
        /*005a*/ 	.short	(.L_28 - .L_27)


	//   ....[0]....
.L_27:
        /*005c*/ 	.word	0x00001390


	//----- nvinfo : EIATTR_CRS_STACK_SIZE
	.align		4
.L_28:
        /*0060*/ 	.byte	0x04, 0x1e
        /*0062*/ 	.short	(.L_30 - .L_29)
.L_29:
        /*0064*/ 	.word	0x00000000


	//----- nvinfo : EIATTR_CBANK_PARAM_SIZE
	.align		4
.L_30:
        /*0068*/ 	.byte	0x03, 0x19
        /*006a*/ 	.short	0x0014


	//----- nvinfo : EIATTR_PARAM_CBANK
	.align		4
        /*006c*/ 	.byte	0x04, 0x0a
        /*006e*/ 	.short	(.L_32 - .L_31)
	.align		4
.L_31:
        /*0070*/ 	.word	index@(.nv.constant0.kernel2)
        /*0074*/ 	.short	0x0380
        /*0076*/ 	.short	0x0014


	//----- nvinfo : EIATTR_SW_WAR
	.align		4
.L_32:
        /*0078*/ 	.byte	0x04, 0x36
        /*007a*/ 	.short	(.L_34 - .L_33)
.L_33:
        /*007c*/ 	.word	0x00000008
.L_34:


//--------------------- .nv.info.kernel1          --------------------------
	.section	.nv.info.kernel1,"",@"SHT_CUDA_INFO"
	.sectionflags	@""
	.align	4


	//----- nvinfo : EIATTR_CUDA_API_VERSION
	.align		4
        /*0000*/ 	.byte	0x04, 0x37
        /*0002*/ 	.short	(.L_36 - .L_35)
.L_35:
        /*0004*/ 	.word	0x00000082


	//----- nvinfo : EIATTR_KPARAM_INFO
	.align		4
.L_36:
        /*0008*/ 	.byte	0x04, 0x17
        /*000a*/ 	.short	(.L_38 - .L_37)
.L_37:
        /*000c*/ 	.word	0x00000000
        /*0010*/ 	.short	0x0003
        /*0012*/ 	.short	0x0010
        /*0014*/ 	.byte	0x00, 0xf0, 0x11, 0x00


	//----- nvinfo : EIATTR_KPARAM_INFO
	.align		4
.L_38:
        /*0018*/ 	.byte	0x04, 0x17
        /*001a*/ 	.short	(.L_40 - .L_39)
.L_39:
        /*001c*/ 	.word	0x00000000
        /*0020*/ 	.short	0x0002
        /*0022*/ 	.short	0x000c
        /*0024*/ 	.byte	0x00, 0xf0, 0x11, 0x00


	//----- nvinfo : EIATTR_KPARAM_INFO
	.align		4
.L_40:
        /*0028*/ 	.byte	0x04, 0x17
        /*002a*/ 	.short	(.L_42 - .L_41)
.L_41:
        /*002c*/ 	.word	0x00000000
        /*0030*/ 	.short	0x0001
        /*0032*/ 	.short	0x0008
        /*0034*/ 	.byte	0x00, 0xf0, 0x11, 0x00


	//----- nvinfo : EIATTR_KPARAM_INFO
	.align		4
.L_42:
        /*0038*/ 	.byte	0x04, 0x17
        /*003a*/ 	.short	(.L_44 - .L_43)
.L_43:
        /*003c*/ 	.word	0x00000000
        /*0040*/ 	.short	0x0000
        /*0042*/ 	.short	0x0000
        /*0044*/ 	.byte	0x00, 0xf5, 0x21, 0x00


	//----- nvinfo : EIATTR_SPARSE_MMA_MASK
	.align		4
.L_44:
        /*0048*/ 	.byte	0x03, 0x50
        /*004a*/ 	.short	0x0000


	//----- nvinfo : EIATTR_MAXREG_COUNT
	.align		4
        /*004c*/ 	.byte	0x03, 0x1b
        /*004e*/ 	.short	0x00ff


	//----- nvinfo : EIATTR_MERCURY_ISA_VERSION
	.align		4
        /*0050*/ 	.byte	0x03, 0x5f
        /*0052*/ 	.short	0x0101


	//----- nvinfo : EIATTR_VRC_CTA_INIT_COUNT
	.align		4
        /*0054*/ 	.byte	0x02, 0x4a
	.zero		1
	.zero		1


	//----- nvinfo : EIATTR_EXIT_INSTR_OFFSETS
	.align		4
        /*0058*/ 	.byte	0x04, 0x1c
        /*005a*/ 	.short	(.L_46 - .L_45)


	//   ....[0]....
.L_45:
        /*005c*/ 	.word	0x00000dc0


	//----- nvinfo : EIATTR_CRS_STACK_SIZE
	.align		4
.L_46:
        /*0060*/ 	.byte	0x04, 0x1e
        /*0062*/ 	.short	(.L_48 - .L_47)
.L_47:
        /*0064*/ 	.word	0x00000000


	//----- nvinfo : EIATTR_CBANK_PARAM_SIZE
	.align		4
.L_48:
        /*0068*/ 	.byte	0x03, 0x19
        /*006a*/ 	.short	0x0014


	//----- nvinfo : EIATTR_PARAM_CBANK
	.align		4
        /*006c*/ 	.byte	0x04, 0x0a
        /*006e*/ 	.short	(.L_50 - .L_49)
	.align		4
.L_49:
        /*0070*/ 	.word	index@(.nv.constant0.kernel1)
        /*0074*/ 	.short	0x0380
        /*0076*/ 	.short	0x0014


	//----- nvinfo : EIATTR_SW_WAR
	.align		4
.L_50:
        /*0078*/ 	.byte	0x04, 0x36
        /*007a*/ 	.short	(.L_52 - .L_51)
.L_51:
        /*007c*/ 	.word	0x00000008
.L_52:


//--------------------- .nv.callgraph             --------------------------
	.section	.nv.callgraph,"",@"SHT_CUDA_CALLGRAPH"
	.align	4
	.sectionentsize	8
	.align		4
        /*0000*/ 	.word	0x00000000
	.align		4
        /*0004*/ 	.word	0xffffffff
	.align		4
        /*0008*/ 	.word	0x00000000
	.align		4
        /*000c*/ 	.word	0xfffffffe
	.align		4
        /*0010*/ 	.word	0x00000000
	.align		4
        /*0014*/ 	.word	0xfffffffd
	.align		4
        /*0018*/ 	.word	0x00000000
	.align		4
        /*001c*/ 	.word	0xfffffffc


//--------------------- .nv.constant4             --------------------------
	.section	.nv.constant4,"a",@progbits
	.align	8
	.align		8
.nv.constant4:
        /*0000*/ 	.dword	__cudart_i2opi_f


//--------------------- .text.kernel2             --------------------------
	.section	.text.kernel2,"ax",@progbits
	.align	128
        .global         kernel2
        .type           kernel2,@function
        .size           kernel2,(.L_x_47 - kernel2)
        .other          kernel2,@"STO_CUDA_ENTRY STV_DEFAULT"
kernel2:
.text.kernel2:
[----:B------:R-:W0:Y:S01]  /*0000*/  LDC R1, c[0x0][0x37c] ;  /* 0x0000df00ff017b82 */ /* 0x000e220000000800 */
[----:B------:R-:W1:Y:S01]  /*0010*/  S2R R0, SR_TID.X ;  /* 0x0000000000007919 */ /* 0x000e620000002100 */
[----:B------:R-:W2:Y:S06]  /*0020*/  LDCU UR5, c[0x0][0x388] ;  /* 0x00007100ff0577ac */ /* 0x000eac0008000800 */
[----:B------:R-:W1:Y:S01]  /*0030*/  S2UR UR4, SR_CTAID.X ;  /* 0x00000000000479c3 */ /* 0x000e620000002500 */
[----:B------:R-:W-:Y:S01]  /*0040*/  BSSY.RECONVERGENT B0, `(.L_x_0) ;  /* 0x0000015000007945 */ /* 0x000fe20003800200 */
[----:B------:R-:W3:Y:S01]  /*0050*/  S2R R9, SR_TID.Y ;  /* 0x0000000000097919 */ /* 0x000ee20000002200 */
[----:B0-----:R-:W-:-:S05]  /*0060*/  VIADD R1, R1, 0xffffffe0 ;  /* 0xffffffe001017836 */ /* 0x001fca0000000000 */
[----:B------:R-:W1:Y:S08]  /*0070*/  LDC R7, c[0x0][0x360] ;  /* 0x0000d800ff077b82 */ /* 0x000e700000000800 */
[----:B------:R-:W3:Y:S01]  /*0080*/  LDC R8, c[0x0][0x364] ;  /* 0x0000d900ff087b82 */ /* 0x000ee20000000800 */
[----:B--2---:R-:W-:-:S04]  /*0090*/  I2FP.F32.U32 R3, UR5 ;  /* 0x0000000500037c45 */ /* 0x004fc80008201000 */
[----:B------:R-:W0:Y:S03]  /*00a0*/  MUFU.RCP R2, R3 ;  /* 0x0000000300027308 */ /* 0x000e260000001000 */
[----:B------:R-:W3:Y:S01]  /*00b0*/  S2UR UR5, SR_CTAID.Y ;  /* 0x00000000000579c3 */ /* 0x000ee20000002600 */
[----:B-1----:R-:W-:-:S05]  /*00c0*/  IMAD R7, R7, UR4, R0 ;  /* 0x0000000407077c24 */ /* 0x002fca000f8e0200 */
[----:B------:R-:W-:Y:S01]  /*00d0*/  I2FP.F32.U32 R0, R7 ;  /* 0x0000000700007245 */ /* 0x000fe20000201000 */
[----:B0-----:R-:W-:-:S03]  /*00e0*/  FFMA R5, -R3, R2, 1 ;  /* 0x3f80000003057423 */ /* 0x001fc60000000102 */
[----:B------:R-:W0:Y:S01]  /*00f0*/  FCHK P0, R0, R3 ;  /* 0x0000000300007302 */ /* 0x000e220000000000 */
[----:B------:R-:W-:-:S04]  /*0100*/  FFMA R5, R2, R5, R2 ;  /* 0x0000000502057223 */ /* 0x000fc80000000002 */
[----:B------:R-:W-:Y:S01]  /*0110*/  FFMA R4, R0, R5, RZ ;  /* 0x0000000500047223 */ /* 0x000fe200000000ff */
[----:B---3--:R-:W-:-:S03]  /*0120*/  IMAD R8, R8, UR5, R9 ;  /* 0x0000000508087c24 */ /* 0x008fc6000f8e0209 */
[----:B------:R-:W-:-:S04]  /*0130*/  FFMA R2, -R3, R4, R0 ;  /* 0x0000000403027223 */ /* 0x000fc80000000100 */
[----:B------:R-:W-:Y:S01]  /*0140*/  FFMA R4, R5, R2, R4 ;  /* 0x0000000205047223 */ /* 0x000fe20000000004 */
[----:B0-----:R-:W-:Y:S06]  /*0150*/  @!P0 BRA `(.L_x_1) ;  /* 0x00000000000c8947 */ /* 0x001fec0003800000 */
[----:B------:R-:W-:-:S07]  /*0160*/  MOV R2, 0x180 ;  /* 0x0000018000027802 */ /* 0x000fce0000000f00 */
[----:B------:R-:W-:Y:S05]  /*0170*/  CALL.REL.NOINC `($__internal_0_$__cuda_sm3x_div_rn_noftz_f32_slowpath) ;  /* 0x0000001000887944 */ /* 0x000fea0003c00000 */
[----:B------:R-:W-:-:S07]  /*0180*/  IMAD.MOV.U32 R4, RZ, RZ, R0 ;  /* 0x000000ffff047224 */ /* 0x000fce00078e0000 */
.L_x_1:
[----:B------:R-:W-:Y:S05]  /*0190*/  BSYNC.RECONVERGENT B0 ;  /* 0x0000000000007941 */ /* 0x000fea0003800200 */
.L_x_0:
[----:B------:R-:W0:Y:S01]  /*01a0*/  LDCU UR4, c[0x0][0x38c] ;  /* 0x00007180ff0477ac */ /* 0x000e220008000800 */
[----:B------:R-:W-:Y:S01]  /*01b0*/  I2FP.F32.U32 R0, R8 ;  /* 0x0000000800007245 */ /* 0x000fe20000201000 */
[----:B------:R-:W-:Y:S01]  /*01c0*/  BSSY.RECONVERGENT B0, `(.L_x_2) ;  /* 0x000000d000007945 */ /* 0x000fe20003800200 */
[----:B0-----:R-:W-:-:S04]  /*01d0*/  I2FP.F32.U32 R3, UR4 ;  /* 0x0000000400037c45 */ /* 0x001fc80008201000 */
[----:B------:R-:W0:Y:S08]  /*01e0*/  MUFU.RCP R2, R3 ;  /* 0x0000000300027308 */ /* 0x000e300000001000 */
[----:B------:R-:W1:Y:S01]  /*01f0*/  FCHK P0, R0, R3 ;  /* 0x0000000300007302 */ /* 0x000e620000000000 */
[----:B0-----:R-:W-:-:S04]  /*0200*/  FFMA R5, -R3, R2, 1 ;  /* 0x3f80000003057423 */ /* 0x001fc80000000102 */
[----:B------:R-:W-:-:S04]  /*0210*/  FFMA R5, R2, R5, R2 ;  /* 0x0000000502057223 */ /* 0x000fc80000000002 */
[----:B------:R-:W-:-:S04]  /*0220*/  FFMA R2, R0, R5, RZ ;  /* 0x0000000500027223 */ /* 0x000fc800000000ff */
[----:B------:R-:W-:-:S04]  /*0230*/  FFMA R6, -R3, R2, R0 ;  /* 0x0000000203067223 */ /* 0x000fc80000000100 */
[----:B------:R-:W-:Y:S01]  /*0240*/  FFMA R6, R5, R6, R2 ;  /* 0x0000000605067223 */ /* 0x000fe20000000002 */
[----:B-1----:R-:W-:Y:S06]  /*0250*/  @!P0 BRA `(.L_x_3) ;  /* 0x00000000000c8947 */ /* 0x002fec0003800000 */
[----:B------:R-:W-:-:S07]  /*0260*/  MOV R2, 0x280 ;  /* 0x0000028000027802 */ /* 0x000fce0000000f00 */
[----:B------:R-:W-:Y:S05]  /*0270*/  CALL.REL.NOINC `($__internal_0_$__cuda_sm3x_div_rn_noftz_f32_slowpath) ;  /* 0x0000001000487944 */ /* 0x000fea0003c00000 */
[----:B------:R-:W-:-:S07]  /*0280*/  IMAD.MOV.U32 R6, RZ, RZ, R0 ;  /* 0x000000ffff067224 */ /* 0x000fce00078e0000 */
.L_x_3:
[----:B------:R-:W-:Y:S05]  /*0290*/  BSYNC.RECONVERGENT B0 ;  /* 0x0000000000007941 */ /* 0x000fea0003800200 */
.L_x_2:
[----:B------:R-:W0:Y:S01]  /*02a0*/  LDC R9, c[0x0][0x390] ;  /* 0x0000e400ff097b82 */ /* 0x000e220000000800 */
[----:B------:R-:W-:Y:S01]  /*02b0*/  IMAD.MOV.U32 R3, RZ, RZ, 0x40000000 ;  /* 0x40000000ff037424 */ /* 0x000fe200078e00ff */
[----:B------:R-:W1:Y:S01]  /*02c0*/  LDCU.64 UR6, c[0x0][0x358] ;  /* 0x00006b00ff0677ac */ /* 0x000e620008000a00 */
[----:B------:R-:W-:Y:S02]  /*02d0*/  BSSY.RECONVERGENT B0, `(.L_x_4) ;  /* 0x0000044000007945 */ /* 0x000fe40003800200 */
[-C--:B------:R-:W-:Y:S01]  /*02e0*/  FFMA R4, R4, R3.reuse, -1 ;  /* 0xbf80000004047423 */ /* 0x080fe20000000003 */
[----:B------:R-:W-:-:S04]  /*02f0*/  FFMA R6, R6, R3, -1 ;  /* 0xbf80000006067423 */ /* 0x000fc80000000003 */
[----:B------:R-:W-:-:S04]  /*0300*/  FADD R0, R4, R6 ;  /* 0x0000000604007221 */ /* 0x000fc80000000000 */
[----:B0-----:R-:W-:-:S04]  /*0310*/  FFMA R11, R0, 4, R9 ;  /* 0x40800000000b7823 */ /* 0x001fc80000000009 */
[C---:B------:R-:W-:Y:S01]  /*0320*/  FMUL R0, R11.reuse, 0.63661974668502807617 ;  /* 0x3f22f9830b007820 */ /* 0x040fe20000400000 */
[----:B------:R-:W-:-:S05]  /*0330*/  FSETP.GE.AND P0, PT, |R11|, 105615, PT ;  /* 0x47ce47800b00780b */ /* 0x000fca0003f06200 */
[----:B------:R-:W0:Y:S02]  /*0340*/  F2I.NTZ R0, R0 ;  /* 0x0000000000007305 */ /* 0x000e240000203100 */
[----:B0-----:R-:W-:-:S05]  /*0350*/  I2FP.F32.S32 R2, R0 ;  /* 0x0000000000027245 */ /* 0x001fca0000201400 */
[----:B------:R-:W-:-:S04]  /*0360*/  FFMA R3, R2, -1.5707962512969970703, R11 ;  /* 0xbfc90fda02037823 */ /* 0x000fc8000000000b */
[----:B------:R-:W-:-:S04]  /*0370*/  FFMA R3, R2, -7.5497894158615963534e-08, R3 ;  /* 0xb3a2216802037823 */ /* 0x000fc80000000003 */
[----:B------:R-:W-:Y:S01]  /*0380*/  FFMA R3, R2, -5.3903029534742383927e-15, R3 ;  /* 0xa7c234c502037823 */ /* 0x000fe20000000003 */
[----:B-1----:R-:W-:Y:S06]  /*0390*/  @!P0 BRA `(.L_x_5) ;  /* 0x0000000000dc8947 */ /* 0x002fec0003800000 */
[----:B------:R-:W-:-:S13]  /*03a0*/  FSETP.NEU.AND P0, PT, |R11|, +INF , PT ;  /* 0x7f8000000b00780b */ /* 0x000fda0003f0d200 */
[----:B------:R-:W-:Y:S01]  /*03b0*/  @!P0 FMUL R3, RZ, R11 ;  /* 0x0000000bff038220 */ /* 0x000fe20000400000 */
[----:B------:R-:W-:Y:S01]  /*03c0*/  @!P0 IMAD.MOV.U32 R0, RZ, RZ, RZ ;  /* 0x000000ffff008224 */ /* 0x000fe200078e00ff */
[----:B------:R-:W-:Y:S06]  /*03d0*/  @!P0 BRA `(.L_x_5) ;  /* 0x0000000000cc8947 */ /* 0x000fec0003800000 */
[----:B------:R-:W-:Y:S01]  /*03e0*/  IMAD.SHL.U32 R2, R11, 0x100, RZ ;  /* 0x000001000b027824 */ /* 0x000fe200078e00ff */
[----:B------:R-:W0:Y:S01]  /*03f0*/  LDCU.64 UR8, c[0x4][URZ] ;  /* 0x01000000ff0877ac */ /* 0x000e220008000a00 */
[----:B------:R-:W-:Y:S02]  /*0400*/  IMAD.MOV.U32 R10, RZ, RZ, RZ ;  /* 0x000000ffff0a7224 */ /* 0x000fe400078e00ff */
[----:B------:R-:W-:Y:S01]  /*0410*/  IMAD.MOV.U32 R0, RZ, RZ, R1 ;  /* 0x000000ffff007224 */ /* 0x000fe200078e0001 */
[----:B------:R-:W-:Y:S01]  /*0420*/  LOP3.LUT R15, R2, 0x80000000, RZ, 0xfc, !PT ;  /* 0x80000000020f7812 */ /* 0x000fe200078efcff */
[----:B------:R-:W-:Y:S01]  /*0430*/  UMOV UR5, URZ ;  /* 0x000000ff00057c82 */ /* 0x000fe20008000000 */
[----:B------:R-:W-:-:S05]  /*0440*/  UMOV UR4, URZ ;  /* 0x000000ff00047c82 */ /* 0x000fca0008000000 */
.L_x_6:
[----:B0-----:R-:W-:Y:S02]  /*0450*/  IMAD.U32 R12, RZ, RZ, UR8 ;  /* 0x00000008ff0c7e24 */ /* 0x001fe4000f8e00ff */
[----:B------:R-:W-:-:S05]  /*0460*/  IMAD.U32 R13, RZ, RZ, UR9 ;  /* 0x00000009ff0d7e24 */ /* 0x000fca000f8e00ff */
[----:B------:R-:W2:Y:S01]  /*0470*/  LDG.E.CONSTANT R2, desc[UR6][R12.64] ;  /* 0x000000060c027981 */ /* 0x000ea2000c1e9900 */
[----:B------:R-:W-:Y:S02]  /*0480*/  UIADD3 UR8, UP0, UPT, UR8, 0x4, URZ ;  /* 0x0000000408087890 */ /* 0x000fe4000ff1e0ff */
[----:B------:R-:W-:Y:S02]  /*0490*/  UIADD3 UR4, UPT, UPT, UR4, 0x1, URZ ;  /* 0x0000000104047890 */ /* 0x000fe4000fffe0ff */
[----:B------:R-:W-:Y:S02]  /*04a0*/  UIADD3.X UR9, UPT, UPT, URZ, UR9, URZ, UP0, !UPT ;  /* 0x00000009ff097290 */ /* 0x000fe400087fe4ff */
[----:B------:R-:W-:Y:S01]  /*04b0*/  UISETP.NE.AND UP0, UPT, UR4, 0x6, UPT ;  /* 0x000000060400788c */ /* 0x000fe2000bf05270 */
[----:B--2---:R-:W-:-:S03]  /*04c0*/  IMAD.WIDE.U32 R2, R2, R15, RZ ;  /* 0x0000000f02027225 */ /* 0x004fc600078e00ff */
[----:B------:R-:W-:-:S04]  /*04d0*/  IADD3 R5, P0, PT, R2, R10, RZ ;  /* 0x0000000a02057210 */ /* 0x000fc80007f1e0ff */
[----:B------:R-:W-:Y:S01]  /*04e0*/  IADD3.X R10, PT, PT, R3, UR5, RZ, P0, !PT ;  /* 0x00000005030a7c10 */ /* 0x000fe200087fe4ff */
[----:B------:R0:W-:Y:S02]  /*04f0*/  STL [R0], R5 ;  /* 0x0000000500007387 */ /* 0x0001e40000100800 */
[----:B0-----:R-:W-:Y:S01]  /*0500*/  VIADD R0, R0, 0x4 ;  /* 0x0000000400007836 */ /* 0x001fe20000000000 */
[----:B------:R-:W-:Y:S06]  /*0510*/  BRA.U UP0, `(.L_x_6) ;  /* 0xfffffffd00cc7547 */ /* 0x000fec000b83ffff */
[----:B------:R-:W-:Y:S01]  /*0520*/  SHF.R.U32.HI R5, RZ, 0x17, R11 ;  /* 0x00000017ff057819 */ /* 0x000fe2000001160b */
[----:B------:R0:W-:Y:S03]  /*0530*/  STL [R1+0x18], R10 ;  /* 0x0000180a01007387 */ /* 0x0001e60000100800 */
[C---:B------:R-:W-:Y:S02]  /*0540*/  LOP3.LUT R0, R5.reuse, 0xe0, RZ, 0xc0, !PT ;  /* 0x000000e005007812 */ /* 0x040fe400078ec0ff */
[----:B------:R-:W-:-:S03]  /*0550*/  LOP3.LUT P0, RZ, R5, 0x1f, RZ, 0xc0, !PT ;  /* 0x0000001f05ff7812 */ /* 0x000fc6000780c0ff */
[----:B------:R-:W-:-:S05]  /*0560*/  VIADD R0, R0, 0xffffff80 ;  /* 0xffffff8000007836 */ /* 0x000fca0000000000 */
[----:B------:R-:W-:-:S05]  /*0570*/  SHF.R.U32.HI R0, RZ, 0x5, R0 ;  /* 0x00000005ff007819 */ /* 0x000fca0000011600 */
[----:B------:R-:W-:-:S05]  /*0580*/  IMAD R14, R0, -0x4, R1 ;  /* 0xfffffffc000e7824 */ /* 0x000fca00078e0201 */
[----:B------:R-:W2:Y:S04]  /*0590*/  LDL R0, [R14+0x18] ;  /* 0x000018000e007983 */ /* 0x000ea80000100800 */
[----:B------:R-:W2:Y:S04]  /*05a0*/  LDL R3, [R14+0x14] ;  /* 0x000014000e037983 */ /* 0x000ea80000100800 */
[----:B------:R-:W3:Y:S01]  /*05b0*/  @P0 LDL R2, [R14+0x10] ;  /* 0x000010000e020983 */ /* 0x000ee20000100800 */
[----:B------:R-:W-:Y:S01]  /*05c0*/  LOP3.LUT R5, R5, 0x1f, RZ, 0xc0, !PT ;  /* 0x0000001f05057812 */ /* 0x000fe200078ec0ff */
[----:B------:R-:W-:Y:S01]  /*05d0*/  UMOV UR4, 0x54442d19 ;  /* 0x54442d1900047882 */ /* 0x000fe20000000000 */
[----:B------:R-:W-:-:S02]  /*05e0*/  UMOV UR5, 0x3bf921fb ;  /* 0x3bf921fb00057882 */ /* 0x000fc40000000000 */
[-C--:B--2---:R-:W-:Y:S02]  /*05f0*/  @P0 SHF.L.W.U32.HI R0, R3, R5.reuse, R0 ;  /* 0x0000000503000219 */ /* 0x084fe40000010e00 */
[----:B---3--:R-:W-:Y:S02]  /*0600*/  @P0 SHF.L.W.U32.HI R3, R2, R5, R3 ;  /* 0x0000000502030219 */ /* 0x008fe40000010e03 */
[----:B------:R-:W-:Y:S02]  /*0610*/  ISETP.GE.AND P0, PT, R11, RZ, PT ;  /* 0x000000ff0b00720c */ /* 0x000fe40003f06270 */
[C---:B------:R-:W-:Y:S01]  /*0620*/  SHF.L.W.U32.HI R2, R3.reuse, 0x2, R0 ;  /* 0x0000000203027819 */ /* 0x040fe20000010e00 */
[----:B------:R-:W-:-:S03]  /*0630*/  IMAD.SHL.U32 R3, R3, 0x4, RZ ;  /* 0x0000000403037824 */ /* 0x000fc600078e00ff */
[----:B------:R-:W-:Y:S02]  /*0640*/  SHF.R.S32.HI R5, RZ, 0x1f, R2 ;  /* 0x0000001fff057819 */ /* 0x000fe40000011402 */
[----:B------:R-:W-:Y:S02]  /*0650*/  LOP3.LUT R11, R2, R11, RZ, 0x3c, !PT ;  /* 0x0000000b020b7212 */ /* 0x000fe400078e3cff */
[C---:B------:R-:W-:Y:S02]  /*0660*/  LOP3.LUT R12, R5.reuse, R3, RZ, 0x3c, !PT ;  /* 0x00000003050c7212 */ /* 0x040fe400078e3cff */
[----:B------:R-:W-:Y:S02]  /*0670*/  LOP3.LUT R13, R5, R2, RZ, 0x3c, !PT ;  /* 0x00000002050d7212 */ /* 0x000fe400078e3cff */
[----:B------:R-:W-:Y:S02]  /*0680*/  SHF.R.U32.HI R3, RZ, 0x1e, R0 ;  /* 0x0000001eff037819 */ /* 0x000fe40000011600 */
[----:B------:R-:W-:-:S02]  /*0690*/  ISETP.GE.AND P1, PT, R11, RZ, PT ;  /* 0x000000ff0b00720c */ /* 0x000fc40003f26270 */
[----:B------:R-:W1:Y:S01]  /*06a0*/  I2F.F64.S64 R12, R12 ;  /* 0x0000000c000c7312 */ /* 0x000e620000301c00 */
[----:B------:R-:W-:-:S05]  /*06b0*/  LEA.HI R0, R2, R3, RZ, 0x1 ;  /* 0x0000000302007211 */ /* 0x000fca00078f08ff */
[----:B------:R-:W-:-:S04]  /*06c0*/  IMAD.MOV R2, RZ, RZ, -R0 ;  /* 0x000000ffff027224 */ /* 0x000fc800078e0a00 */
[----:B------:R-:W-:Y:S01]  /*06d0*/  @!P0 IMAD.MOV.U32 R0, RZ, RZ, R2 ;  /* 0x000000ffff008224 */ /* 0x000fe200078e0002 */
[----:B-1----:R-:W-:-:S10]  /*06e0*/  DMUL R14, R12, UR4 ;  /* 0x000000040c0e7c28 */ /* 0x002fd40008000000 */
[----:B------:R-:W1:Y:S02]  /*06f0*/  F2F.F32.F64 R14, R14 ;  /* 0x0000000e000e7310 */ /* 0x000e640000301000 */
[----:B01----:R-:W-:-:S07]  /*0700*/  FSEL R3, -R14, R14, !P1 ;  /* 0x0000000e0e037208 */ /* 0x003fce0004800100 */
.L_x_5:
[----:B------:R-:W-:Y:S05]  /*0710*/  BSYNC.RECONVERGENT B0 ;  /* 0x0000000000007941 */ /* 0x000fea0003800200 */
.L_x_4:
[----:B------:R-:W-:Y:S01]  /*0720*/  FFMA R17, R4, 4, R9 ;  /* 0x4080000004117823 */ /* 0x000fe20000000009 */
[----:B------:R-:W-:Y:S01]  /*0730*/  MOV R11, 0x37cbac00 ;  /* 0x37cbac00000b7802 */ /* 0x000fe20000000f00 */
[----:B------:R-:W-:Y:S01]  /*0740*/  FMUL R5, R3, R3 ;  /* 0x0000000303057220 */ /* 0x000fe20000400000 */
[----:B------:R-:W-:Y:S01]  /*0750*/  LOP3.LUT R12, R0, 0x1, RZ, 0xc0, !PT ;  /* 0x00000001000c7812 */ /* 0x000fe200078ec0ff */
[----:B------:R-:W-:Y:S01]  /*0760*/  FMUL R2, R17, 0.63661974668502807617 ;  /* 0x3f22f98311027820 */ /* 0x000fe20000400000 */
[----:B------:R-:W-:Y:S02]  /*0770*/  IMAD.MOV.U32 R15, RZ, RZ, 0x3d2aaabb ;  /* 0x3d2aaabbff0f7424 */ /* 0x000fe400078e00ff */
[----:B------:R-:W-:Y:S01]  /*0780*/  FFMA R10, R5, R11, -0.0013887860113754868507 ;  /* 0xbab607ed050a7423 */ /* 0x000fe2000000000b */
[----:B------:R-:W-:Y:S01]  /*0790*/  ISETP.NE.U32.AND P0, PT, R12, 0x1, PT ;  /* 0x000000010c00780c */ /* 0x000fe20003f05070 */
[----:B------:R-:W-:Y:S01]  /*07a0*/  IMAD.MOV.U32 R16, RZ, RZ, 0x3effffff ;  /* 0x3effffffff107424 */ /* 0x000fe200078e00ff */
[----:B------:R-:W-:Y:S01]  /*07b0*/  LOP3.LUT P1, RZ, R0, 0x2, RZ, 0xc0, !PT ;  /* 0x0000000200ff7812 */ /* 0x000fe2000782c0ff */
[----:B------:R-:W0:Y:S01]  /*07c0*/  F2I.NTZ R2, R2 ;  /* 0x0000000200027305 */ /* 0x000e220000203100 */
[----:B------:R-:W-:Y:S01]  /*07d0*/  FSEL R10, R10, -0.00019574658654164522886, !P0 ;  /* 0xb94d41530a0a7808 */ /* 0x000fe20004000000 */
[----:B------:R-:W-:Y:S01]  /*07e0*/  BSSY.RECONVERGENT B0, `(.L_x_7) ;  /* 0x0000046000007945 */ /* 0x000fe20003800200 */
[----:B------:R-:W-:-:S02]  /*07f0*/  FSEL R12, R15, 0.0083327032625675201416, !P0 ;  /* 0x3c0885e40f0c7808 */ /* 0x000fc40004000000 */
[----:B------:R-:W-:-:S03]  /*0800*/  FSEL R0, R3, 1, P0 ;  /* 0x3f80000003007808 */ /* 0x000fc60000000000 */
[----:B------:R-:W-:Y:S01]  /*0810*/  FFMA R10, R5, R10, R12 ;  /* 0x0000000a050a7223 */ /* 0x000fe2000000000c */
[----:B------:R-:W-:Y:S02]  /*0820*/  FSEL R12, -R16, -0.16666662693023681641, !P0 ;  /* 0xbe2aaaa8100c7808 */ /* 0x000fe40004000100 */
[----:B------:R-:W-:-:S03]  /*0830*/  FSETP.GE.AND P0, PT, |R17|, 105615, PT ;  /* 0x47ce47801100780b */ /* 0x000fc60003f06200 */
[C---:B------:R-:W-:Y:S01]  /*0840*/  FFMA R10, R5.reuse, R10, R12 ;  /* 0x0000000a050a7223 */ /* 0x040fe2000000000c */
[----:B0-----:R-:W-:Y:S01]  /*0850*/  I2FP.F32.S32 R18, R2 ;  /* 0x0000000200127245 */ /* 0x001fe20000201400 */
[----:B------:R-:W-:-:S04]  /*0860*/  FFMA R5, R5, R0, RZ ;  /* 0x0000000005057223 */ /* 0x000fc800000000ff */
[----:B------:R-:W-:Y:S01]  /*0870*/  FFMA R3, R18, -1.5707962512969970703, R17 ;  /* 0xbfc90fda12037823 */ /* 0x000fe20000000011 */
[----:B------:R-:W-:-:S03]  /*0880*/  FFMA R14, R5, R10, R0 ;  /* 0x0000000a050e7223 */ /* 0x000fc60000000000 */
[----:B------:R-:W-:Y:S01]  /*0890*/  FFMA R3, R18, -7.5497894158615963534e-08, R3 ;  /* 0xb3a2216812037823 */ /* 0x000fe20000000003 */
[----:B------:R-:W-:-:S03]  /*08a0*/  @P1 FADD R14, RZ, -R14 ;  /* 0x8000000eff0e1221 */ /* 0x000fc60000000000 */
[----:B------:R-:W-:Y:S01]  /*08b0*/  FFMA R0, R18, -5.3903029534742383927e-15, R3 ;  /* 0xa7c234c512007823 */ /* 0x000fe20000000003 */
[----:B------:R-:W-:Y:S06]  /*08c0*/  @!P0 BRA `(.L_x_8) ;  /* 0x0000000000dc8947 */ /* 0x000fec0003800000 */
        /* <DEDUP_REMOVED lines=11> */
.L_x_9:
        /* <DEDUP_REMOVED lines=39> */
[----:B------:R-:W-:-:S05]  /*0bf0*/  IMAD.MOV R0, RZ, RZ, -R2 ;  /* 0x000000ffff007224 */ /* 0x000fca00078e0a02 */
[----:B------:R-:W-:Y:S01]  /*0c00*/  @!P0 MOV R2, R0 ;  /* 0x0000000000028202 */ /* 0x000fe20000000f00 */
[----:B-1----:R-:W-:-:S10]  /*0c10*/  DMUL R18, R12, UR4 ;  /* 0x000000040c127c28 */ /* 0x002fd40008000000 */
[----:B------:R-:W1:Y:S02]  /*0c20*/  F2F.F32.F64 R18, R18 ;  /* 0x0000001200127310 */ /* 0x000e640000301000 */
[----:B01----:R-:W-:-:S07]  /*0c30*/  FSEL R0, -R18, R18, !P1 ;  /* 0x0000001212007208 */ /* 0x003fce0004800100 */
.L_x_8:
[----:B------:R-:W-:Y:S05]  /*0c40*/  BSYNC.RECONVERGENT B0 ;  /* 0x0000000000007941 */ /* 0x000fea0003800200 */
.L_x_7:
[----:B------:R-:W-:Y:S01]  /*0c50*/  FFMA R9, R6, 4, R9 ;  /* 0x4080000006097823 */ /* 0x000fe20000000009 */
[----:B------:R-:W-:Y:S01]  /*0c60*/  LOP3.LUT R10, R2, 0x1, RZ, 0xc0, !PT ;  /* 0x00000001020a7812 */ /* 0x000fe200078ec0ff */
[----:B------:R-:W-:Y:S01]  /*0c70*/  FMUL R5, R0, R0 ;  /* 0x0000000000057220 */ /* 0x000fe20000400000 */
[----:B------:R-:W-:Y:S01]  /*0c80*/  LOP3.LUT P1, RZ, R2, 0x2, RZ, 0xc0, !PT ;  /* 0x0000000202ff7812 */ /* 0x000fe2000782c0ff */
[----:B------:R-:W-:Y:S01]  /*0c90*/  FMUL R3, R9, 0.63661974668502807617 ;  /* 0x3f22f98309037820 */ /* 0x000fe20000400000 */
[----:B------:R-:W-:Y:S01]  /*0ca0*/  ISETP.NE.U32.AND P0, PT, R10, 0x1, PT ;  /* 0x000000010a00780c */ /* 0x000fe20003f05070 */
[----:B------:R-:W-:Y:S01]  /*0cb0*/  FFMA R10, R5, R11, -0.0013887860113754868507 ;  /* 0xbab607ed050a7423 */ /* 0x000fe2000000000b */
[----:B------:R-:W-:Y:S02]  /*0cc0*/  BSSY.RECONVERGENT B0, `(.L_x_10) ;  /* 0x0000048000007945 */ /* 0x000fe40003800200 */
[----:B------:R-:W-:Y:S01]  /*0cd0*/  FSEL R12, R15, 0.0083327032625675201416, !P0 ;  /* 0x3c0885e40f0c7808 */ /* 0x000fe20004000000 */
[----:B------:R-:W0:Y:S01]  /*0ce0*/  F2I.NTZ R3, R3 ;  /* 0x0000000300037305 */ /* 0x000e220000203100 */
[----:B------:R-:W-:-:S02]  /*0cf0*/  FSEL R10, R10, -0.00019574658654164522886, !P0 ;  /* 0xb94d41530a0a7808 */ /* 0x000fc40004000000 */
[----:B------:R-:W-:Y:S02]  /*0d00*/  FSEL R16, -R16, -0.16666662693023681641, !P0 ;  /* 0xbe2aaaa810107808 */ /* 0x000fe40004000100 */
[----:B------:R-:W-:Y:S01]  /*0d10*/  FSEL R0, R0, 1, P0 ;  /* 0x3f80000000007808 */ /* 0x000fe20000000000 */
[----:B------:R-:W-:Y:S01]  /*0d20*/  FFMA R10, R5, R10, R12 ;  /* 0x0000000a050a7223 */ /* 0x000fe2000000000c */
[----:B------:R-:W-:-:S03]  /*0d30*/  FSETP.GE.AND P0, PT, |R9|, 105615, PT ;  /* 0x47ce47800900780b */ /* 0x000fc60003f06200 */
[C---:B------:R-:W-:Y:S01]  /*0d40*/  FFMA R10, R5.reuse, R10, R16 ;  /* 0x0000000a050a7223 */ /* 0x040fe20000000010 */
[----:B------:R-:W-:Y:S01]  /*0d50*/  FFMA R5, R5, R0, RZ ;  /* 0x0000000005057223 */ /* 0x000fe200000000ff */
[----:B0-----:R-:W-:-:S03]  /*0d60*/  I2FP.F32.S32 R2, R3 ;  /* 0x0000000300027245 */ /* 0x001fc60000201400 */
[----:B------:R-:W-:Y:S02]  /*0d70*/  FFMA R15, R5, R10, R0 ;  /* 0x0000000a050f7223 */ /* 0x000fe40000000000 */
[C---:B------:R-:W-:Y:S02]  /*0d80*/  FFMA R13, R2.reuse, -1.5707962512969970703, R9 ;  /* 0xbfc90fda020d7823 */ /* 0x040fe40000000009 */
[----:B------:R-:W-:Y:S02]  /*0d90*/  @P1 FADD R15, RZ, -R15 ;  /* 0x8000000fff0f1221 */ /* 0x000fe40000000000 */
[----:B------:R-:W-:-:S04]  /*0da0*/  FFMA R13, R2, -7.5497894158615963534e-08, R13 ;  /* 0xb3a22168020d7823 */ /* 0x000fc8000000000d */
        /* <DEDUP_REMOVED lines=13> */
.L_x_12:
        /* <DEDUP_REMOVED lines=44> */
.L_x_11:
[----:B------:R-:W-:Y:S05]  /*1140*/  BSYNC.RECONVERGENT B0 ;  /* 0x0000000000007941 */ /* 0x000fea0003800200 */
.L_x_10:
[----:B------:R-:W-:Y:S01]  /*1150*/  MOV R5, 0x3bbb989d ;  /* 0x3bbb989d00057802 */ /* 0x000fe20000000f00 */
[----:B------:R-:W-:Y:S01]  /*1160*/  FMUL R14, R14, 0.5 ;  /* 0x3f0000000e0e7820 */ /* 0x000fe20000400000 */
[----:B------:R-:W-:Y:S02]  /*1170*/  IMAD.MOV.U32 R2, RZ, RZ, 0x437c0000 ;  /* 0x437c0000ff027424 */ /* 0x000fe400078e00ff */
[----:B------:R-:W-:Y:S01]  /*1180*/  FMUL R9, R0, R0 ;  /* 0x0000000000097220 */ /* 0x000fe20000400000 */
[----:B------:R-:W-:Y:S01]  /*1190*/  LOP3.LUT R10, R3, 0x1, RZ, 0xc0, !PT ;  /* 0x00000001030a7812 */ /* 0x000fe200078ec0ff */
[----:B------:R-:W-:Y:S01]  /*11a0*/  FFMA.SAT R5, R14, R5, 0.5 ;  /* 0x3f0000000e057423 */ /* 0x000fe20000002005 */
[----:B------:R-:W-:Y:S01]  /*11b0*/  IMAD.MOV.U32 R12, RZ, RZ, 0x3c0885e4 ;  /* 0x3c0885e4ff0c7424 */ /* 0x000fe200078e00ff */
[----:B------:R-:W0:Y:S01]  /*11c0*/  LDCU UR4, c[0x0][0x388] ;  /* 0x00007100ff0477ac */ /* 0x000e220008000800 */
[----:B------:R-:W-:Y:S01]  /*11d0*/  ISETP.NE.U32.AND P0, PT, R10, 0x1, PT ;  /* 0x000000010a00780c */ /* 0x000fe20003f05070 */
[----:B------:R-:W-:Y:S01]  /*11e0*/  FFMA.RM R5, R5, R2, 12582913 ;  /* 0x4b40000105057423 */ /* 0x000fe20000004002 */
[----:B------:R-:W-:Y:S01]  /*11f0*/  FFMA R2, R9, R11, -0.0013887860113754868507 ;  /* 0xbab607ed09027423 */ /* 0x000fe2000000000b */
[----:B------:R-:W-:Y:S01]  /*1200*/  VIADD R3, R3, 0x1 ;  /* 0x0000000103037836 */ /* 0x000fe20000000000 */
[----:B------:R-:W-:Y:S01]  /*1210*/  FSEL R12, R12, 0.041666727513074874878, !P0 ;  /* 0x3d2aaabb0c0c7808 */ /* 0x000fe20004000000 */
[C---:B------:R-:W-:Y:S01]  /*1220*/  FADD R11, R5.reuse, -12583039 ;  /* 0xcb40007f050b7421 */ /* 0x040fe20000000000 */
[----:B------:R-:W-:Y:S01]  /*1230*/  FSEL R0, R0, 1, !P0 ;  /* 0x3f80000000007808 */ /* 0x000fe20004000000 */
[----:B------:R-:W-:Y:S01]  /*1240*/  IMAD.SHL.U32 R5, R5, 0x800000, RZ ;  /* 0x0080000005057824 */ /* 0x000fe200078e00ff */
[----:B------:R-:W-:Y:S01]  /*1250*/  FSEL R10, R2, -0.00019574658654164522886, P0 ;  /* 0xb94d4153020a7808 */ /* 0x000fe20000000000 */
[----:B------:R-:W-:Y:S01]  /*1260*/  FFMA R11, R14, 1.4426950216293334961, -R11 ;  /* 0x3fb8aa3b0e0b7823 */ /* 0x000fe2000000080b */
[----:B------:R-:W-:-:S02]  /*1270*/  LOP3.LUT P1, RZ, R3, 0x2, RZ, 0xc0, !PT ;  /* 0x0000000203ff7812 */ /* 0x000fc4000782c0ff */
[----:B------:R-:W1:Y:S01]  /*1280*/  LDC.64 R2, c[0x0][0x380] ;  /* 0x0000e000ff027b82 */ /* 0x000e620000000a00 */
[----:B------:R-:W-:Y:S01]  /*1290*/  FFMA R11, R14, 1.925963033500011079e-08, R11 ;  /* 0x32a570600e0b7823 */ /* 0x000fe2000000000b */
[----:B------:R-:W-:Y:S02]  /*12a0*/  IMAD.MOV.U32 R14, RZ, RZ, 0x3e2aaaa8 ;  /* 0x3e2aaaa8ff0e7424 */ /* 0x000fe400078e00ff */
[----:B------:R-:W-:Y:S02]  /*12b0*/  FFMA R12, R9, R10, R12 ;  /* 0x0000000a090c7223 */ /* 0x000fe4000000000c */
[----:B------:R-:W2:Y:S01]  /*12c0*/  MUFU.EX2 R10, R11 ;  /* 0x0000000b000a7308 */ /* 0x000ea20000000800 */
[----:B0-----:R-:W-:Y:S01]  /*12d0*/  IMAD R7, R8, UR4, R7 ;  /* 0x0000000408077c24 */ /* 0x001fe2000f8e0207 */
[----:B------:R-:W-:-:S05]  /*12e0*/  FSEL R14, -R14, -0.4999999701976776123, !P0 ;  /* 0xbeffffff0e0e7808 */ /* 0x000fca0004000100 */
[C---:B------:R-:W-:Y:S01]  /*12f0*/  FFMA R12, R9.reuse, R12, R14 ;  /* 0x0000000c090c7223 */ /* 0x040fe2000000000e */
[----:B------:R-:W-:-:S04]  /*1300*/  FFMA R9, R9, R0, RZ ;  /* 0x0000000009097223 */ /* 0x000fc800000000ff */
[----:B------:R-:W-:-:S04]  /*1310*/  FFMA R0, R9, R12, R0 ;  /* 0x0000000c09007223 */ /* 0x000fc80000000000 */
[----:B------:R-:W-:Y:S01]  /*1320*/  @P1 FADD R0, RZ, -R0 ;  /* 0x80000000ff001221 */ /* 0x000fe20000000000 */
[----:B--2---:R-:W-:Y:S01]  /*1330*/  FMUL.D2 R5, R5, R10 ;  /* 0x0000000a05057220 */ /* 0x004fe20000300000 */
[----:B-1----:R-:W-:-:S04]  /*1340*/  IMAD.WIDE.U32 R2, R7, 0x10, R2 ;  /* 0x0000001007027825 */ /* 0x002fc800078e0002 */
[----:B------:R-:W-:Y:S01]  /*1350*/  FADD R0, R15, R0 ;  /* 0x000000000f007221 */ /* 0x000fe20000000000 */
[----:B------:R-:W-:-:S03]  /*1360*/  IMAD.MOV.U32 R7, RZ, RZ, 0x3f800000 ;  /* 0x3f800000ff077424 */ /* 0x000fc600078e00ff */
[----:B------:R-:W-:-:S05]  /*1370*/  FMUL R5, R5, R0 ;  /* 0x0000000005057220 */ /* 0x000fca0000400000 */
[----:B------:R-:W-:Y:S01]  /*1380*/  STG.E.128 desc[UR6][R2.64], R4 ;  /* 0x0000000402007986 */ /* 0x000fe2000c101d06 */
[----:B------:R-:W-:Y:S05]  /*1390*/  EXIT ;  /* 0x000000000000794d */ /* 0x000fea0003800000 */
        .weak           $__internal_0_$__cuda_sm3x_div_rn_noftz_f32_slowpath
        .type           $__internal_0_$__cuda_sm3x_div_rn_noftz_f32_slowpath,@function
        .size           $__internal_0_$__cuda_sm3x_div_rn_noftz_f32_slowpath,(.L_x_47 - $__internal_0_$__cuda_sm3x_div_rn_noftz_f32_slowpath)
$__internal_0_$__cuda_sm3x_div_rn_noftz_f32_slowpath:
[----:B------:R-:W-:Y:S01]  /*13a0*/  SHF.R.U32.HI R6, RZ, 0x17, R3 ;  /* 0x00000017ff067819 */ /* 0x000fe20000011603 */
[----:B------:R-:W-:Y:S01]  /*13b0*/  BSSY.RECONVERGENT B1, `(.L_x_13) ;  /* 0x0000062000017945 */ /* 0x000fe20003800200 */
[----:B------:R-:W-:Y:S02]  /*13c0*/  SHF.R.U32.HI R5, RZ, 0x17, R0 ;  /* 0x00000017ff057819 */ /* 0x000fe40000011600 */
[----:B------:R-:W-:Y:S02]  /*13d0*/  LOP3.LUT R12, R6, 0xff, RZ, 0xc0, !PT ;  /* 0x000000ff060c7812 */ /* 0x000fe400078ec0ff */
[----:B------:R-:W-:-:S03]  /*13e0*/  LOP3.LUT R10, R5, 0xff, RZ, 0xc0, !PT ;  /* 0x000000ff050a7812 */ /* 0x000fc600078ec0ff */
[----:B------:R-:W-:Y:S02]  /*13f0*/  VIADD R9, R12, 0xffffffff ;  /* 0xffffffff0c097836 */ /* 0x000fe40000000000 */
[----:B------:R-:W-:-:S03]  /*1400*/  VIADD R6, R10, 0xffffffff ;  /* 0xffffffff0a067836 */ /* 0x000fc60000000000 */
[----:B------:R-:W-:-:S04]  /*1410*/  ISETP.GT.U32.AND P0, PT, R9, 0xfd, PT ;  /* 0x000000fd0900780c */ /* 0x000fc80003f04070 */
[----:B------:R-:W-:-:S13]  /*1420*/  ISETP.GT.U32.OR P0, PT, R6, 0xfd, P0 ;  /* 0x000000fd0600780c */ /* 0x000fda0000704470 */
[----:B------:R-:W-:Y:S01]  /*1430*/  @!P0 IMAD.MOV.U32 R5, RZ, RZ, RZ ;  /* 0x000000ffff058224 */ /* 0x000fe200078e00ff */
[----:B------:R-:W-:Y:S06]  /*1440*/  @!P0 BRA `(.L_x_14) ;  /* 0x00000000005c8947 */ /* 0x000fec0003800000 */
[----:B------:R-:W-:Y:S02]  /*1450*/  FSETP.GTU.FTZ.AND P0, PT, |R0|, +INF , PT ;  /* 0x7f8000000000780b */ /* 0x000fe40003f1c200 */
[----:B------:R-:W-:-:S04]  /*1460*/  FSETP.GTU.FTZ.AND P1, PT, |R3|, +INF , PT ;  /* 0x7f8000000300780b */ /* 0x000fc80003f3c200 */
[----:B------:R-:W-:-:S13]  /*1470*/  PLOP3.LUT P0, PT, P0, P1, PT, 0xf8, 0x8f ;  /* 0x00000000008f781c */ /* 0x000fda0000703f70 */
[----:B------:R-:W-:Y:S05]  /*1480*/  @P0 BRA `(.L_x_15) ;  /* 0x00000004004c0947 */ /* 0x000fea0003800000 */
[----:B------:R-:W-:-:S13]  /*1490*/  LOP3.LUT P0, RZ, R3, 0x7fffffff, R0, 0xc8, !PT ;  /* 0x7fffffff03ff7812 */ /* 0x000fda000780c800 */
[----:B------:R-:W-:Y:S05]  /*14a0*/  @!P0 BRA `(.L_x_16) ;  /* 0x00000004003c8947 */ /* 0x000fea0003800000 */
[C---:B------:R-:W-:Y:S02]  /*14b0*/  FSETP.NEU.FTZ.AND P2, PT, |R0|.reuse, +INF , PT ;  /* 0x7f8000000000780b */ /* 0x040fe40003f5d200 */
[----:B------:R-:W-:Y:S02]  /*14c0*/  FSETP.NEU.FTZ.AND P1, PT, |R3|, +INF , PT ;  /* 0x7f8000000300780b */ /* 0x000fe40003f3d200 */
[----:B------:R-:W-:-:S11]  /*14d0*/  FSETP.NEU.FTZ.AND P0, PT, |R0|, +INF , PT ;  /* 0x7f8000000000780b */ /* 0x000fd60003f1d200 */
[----:B------:R-:W-:Y:S05]  /*14e0*/  @!P1 BRA !P2, `(.L_x_16) ;  /* 0x00000004002c9947 */ /* 0x000fea0005000000 */
[----:B------:R-:W-:-:S04]  /*14f0*/  LOP3.LUT P2, RZ, R0, 0x7fffffff, RZ, 0xc0, !PT ;  /* 0x7fffffff00ff7812 */ /* 0x000fc8000784c0ff */
[----:B------:R-:W-:-:S13]  /*1500*/  PLOP3.LUT P1, PT, P1, P2, PT, 0x2f, 0xf2 ;  /* 0x0000000000f2781c */ /* 0x000fda0000f24577 */
[----:B------:R-:W-:Y:S05]  /*1510*/  @P1 BRA `(.L_x_17) ;  /* 0x0000000400181947 */ /* 0x000fea0003800000 */
[----:B------:R-:W-:-:S04]  /*1520*/  LOP3.LUT P1, RZ, R3, 0x7fffffff, RZ, 0xc0, !PT ;  /* 0x7fffffff03ff7812 */ /* 0x000fc8000782c0ff */
[----:B------:R-:W-:-:S13]  /*1530*/  PLOP3.LUT P0, PT, P0, P1, PT, 0x2f, 0xf2 ;  /* 0x0000000000f2781c */ /* 0x000fda0000702577 */
[----:B------:R-:W-:Y:S05]  /*1540*/  @P0 BRA `(.L_x_18) ;  /* 0x0000000400000947 */ /* 0x000fea0003800000 */
[----:B------:R-:W-:Y:S02]  /*1550*/  ISETP.GE.AND P0, PT, R6, RZ, PT ;  /* 0x000000ff0600720c */ /* 0x000fe40003f06270 */
[----:B------:R-:W-:-:S11]  /*1560*/  ISETP.GE.AND P1, PT, R9, RZ, PT ;  /* 0x000000ff0900720c */ /* 0x000fd60003f26270 */
[----:B------:R-:W-:Y:S02]  /*1570*/  @P0 IMAD.MOV.U32 R5, RZ, RZ, RZ ;  /* 0x000000ffff050224 */ /* 0x000fe400078e00ff */
[----:B------:R-:W-:Y:S01]  /*1580*/  @!P0 FFMA R0, R0, 1.84467440737095516160e+19, RZ ;  /* 0x5f80000000008823 */ /* 0x000fe200000000ff */
[----:B------:R-:W-:Y:S02]  /*1590*/  @!P0 IMAD.MOV.U32 R5, RZ, RZ, -0x40 ;  /* 0xffffffc0ff058424 */ /* 0x000fe400078e00ff */
[----:B------:R-:W-:-:S03]  /*15a0*/  @!P1 FFMA R3, R3, 1.84467440737095516160e+19, RZ ;  /* 0x5f80000003039823 */ /* 0x000fc600000000ff */
[----:B------:R-:W-:-:S07]  /*15b0*/  @!P1 IADD3 R5, PT, PT, R5, 0x40, RZ ;  /* 0x0000004005059810 */ /* 0x000fce0007ffe0ff */
.L_x_14:
[----:B------:R-:W-:Y:S01]  /*15c0*/  LEA R6, R12, 0xc0800000, 0x17 ;  /* 0xc08000000c067811 */ /* 0x000fe200078eb8ff */
[----:B------:R-:W-:Y:S04]  /*15d0*/  BSSY.RECONVERGENT B2, `(.L_x_19) ;  /* 0x0000036000027945 */ /* 0x000fe80003800200 */
[----:B------:R-:W-:Y:S02]  /*15e0*/  IMAD.IADD R6, R3, 0x1, -R6 ;  /* 0x0000000103067824 */ /* 0x000fe400078e0a06 */
[----:B------:R-:W-:Y:S02]  /*15f0*/  VIADD R3, R10, 0xffffff81 ;  /* 0xffffff810a037836 */ /* 0x000fe40000000000 */
[----:B------:R0:W1:Y:S01]  /*1600*/  MUFU.RCP R9, R6 ;  /* 0x0000000600097308 */ /* 0x0000620000001000 */
[----:B------:R-:W-:Y:S01]  /*1610*/  FADD.FTZ R11, -R6, -RZ ;  /* 0x800000ff060b7221 */ /* 0x000fe20000010100 */
[C---:B------:R-:W-:Y:S01]  /*1620*/  IMAD R0, R3.reuse, -0x800000, R0 ;  /* 0xff80000003007824 */ /* 0x040fe200078e0200 */
[----:B0-----:R-:W-:-:S05]  /*1630*/  IADD3 R6, PT, PT, R3, 0x7f, -R12 ;  /* 0x0000007f03067810 */ /* 0x001fca0007ffe80c */
[----:B------:R-:W-:Y:S02]  /*1640*/  IMAD.IADD R6, R6, 0x1, R5 ;  /* 0x0000000106067824 */ /* 0x000fe400078e0205 */
[----:B-1----:R-:W-:-:S04]  /*1650*/  FFMA R10, R9, R11, 1 ;  /* 0x3f800000090a7423 */ /* 0x002fc8000000000b */
[----:B------:R-:W-:-:S04]  /*1660*/  FFMA R14, R9, R10, R9 ;  /* 0x0000000a090e7223 */ /* 0x000fc80000000009 */
[----:B------:R-:W-:-:S04]  /*1670*/  FFMA R9, R0, R14, RZ ;  /* 0x0000000e00097223 */ /* 0x000fc800000000ff */
[----:B------:R-:W-:-:S04]  /*1680*/  FFMA R10, R11, R9, R0 ;  /* 0x000000090b0a7223 */ /* 0x000fc80000000000 */
[----:B------:R-:W-:-:S04]  /*1690*/  FFMA R9, R14, R10, R9 ;  /* 0x0000000a0e097223 */ /* 0x000fc80000000009 */
[----:B------:R-:W-:-:S04]  /*16a0*/  FFMA R10, R11, R9, R0 ;  /* 0x000000090b0a7223 */ /* 0x000fc80000000000 */
[----:B------:R-:W-:-:S05]  /*16b0*/  FFMA R0, R14, R10, R9 ;  /* 0x0000000a0e007223 */ /* 0x000fca0000000009 */
[----:B------:R-:W-:-:S04]  /*16c0*/  SHF.R.U32.HI R3, RZ, 0x17, R0 ;  /* 0x00000017ff037819 */ /* 0x000fc80000011600 */
[----:B------:R-:W-:-:S05]  /*16d0*/  LOP3.LUT R3, R3, 0xff, RZ, 0xc0, !PT ;  /* 0x000000ff03037812 */ /* 0x000fca00078ec0ff */
[----:B------:R-:W-:-:S04]  /*16e0*/  IMAD.IADD R11, R3, 0x1, R6 ;  /* 0x00000001030b7824 */ /* 0x000fc800078e0206 */
[----:B------:R-:W-:-:S05]  /*16f0*/  VIADD R3, R11, 0xffffffff ;  /* 0xffffffff0b037836 */ /* 0x000fca0000000000 */
[----:B------:R-:W-:-:S13]  /*1700*/  ISETP.GE.U32.AND P0, PT, R3, 0xfe, PT ;  /* 0x000000fe0300780c */ /* 0x000fda0003f06070 */
[----:B------:R-:W-:Y:S05]  /*1710*/  @!P0 BRA `(.L_x_20) ;  /* 0x0000000000808947 */ /* 0x000fea0003800000 */
[----:B------:R-:W-:-:S13]  /*1720*/  ISETP.GT.AND P0, PT, R11, 0xfe, PT ;  /* 0x000000fe0b00780c */ /* 0x000fda0003f04270 */
[----:B------:R-:W-:Y:S05]  /*1730*/  @P0 BRA `(.L_x_21) ;  /* 0x00000000006c0947 */ /* 0x000fea0003800000 */
[----:B------:R-:W-:-:S13]  /*1740*/  ISETP.GE.AND P0, PT, R11, 0x1, PT ;  /* 0x000000010b00780c */ /* 0x000fda0003f06270 */
[----:B------:R-:W-:Y:S05]  /*1750*/  @P0 BRA `(.L_x_22) ;  /* 0x0000000000740947 */ /* 0x000fea0003800000 */
[----:B------:R-:W-:Y:S02]  /*1760*/  ISETP.GE.AND P0, PT, R11, -0x18, PT ;  /* 0xffffffe80b00780c */ /* 0x000fe40003f06270 */
[----:B------:R-:W-:-:S11]  /*1770*/  LOP3.LUT R0, R0, 0x80000000, RZ, 0xc0, !PT ;  /* 0x8000000000007812 */ /* 0x000fd600078ec0ff */
[----:B------:R-:W-:Y:S05]  /*1780*/  @!P0 BRA `(.L_x_22) ;  /* 0x0000000000688947 */ /* 0x000fea0003800000 */
[CCC-:B------:R-:W-:Y:S01]  /*1790*/  FFMA.RZ R3, R14.reuse, R10.reuse, R9.reuse ;  /* 0x0000000a0e037223 */ /* 0x1c0fe2000000c009 */
[CCC-:B------:R-:W-:Y:S01]  /*17a0*/  FFMA.RM R6, R14.reuse, R10.reuse, R9.reuse ;  /* 0x0000000a0e067223 */ /* 0x1c0fe20000004009 */
[C---:B------:R-:W-:Y:S02]  /*17b0*/  ISETP.NE.AND P2, PT, R11.reuse, RZ, PT ;  /* 0x000000ff0b00720c */ /* 0x040fe40003f45270 */
[----:B------:R-:W-:Y:S02]  /*17c0*/  ISETP.NE.AND P1, PT, R11, RZ, PT ;  /* 0x000000ff0b00720c */ /* 0x000fe40003f25270 */
[----:B------:R-:W-:Y:S01]  /*17d0*/  LOP3.LUT R5, R3, 0x7fffff, RZ, 0xc0, !PT ;  /* 0x007fffff03057812 */ /* 0x000fe200078ec0ff */
[----:B------:R-:W-:Y:S01]  /*17e0*/  FFMA.RP R3, R14, R10, R9 ;  /* 0x0000000a0e037223 */ /* 0x000fe20000008009 */
[----:B------:R-:W-:Y:S02]  /*17f0*/  VIADD R10, R11, 0x20 ;  /* 0x000000200b0a7836 */ /* 0x000fe40000000000 */
[----:B------:R-:W-:Y:S01]  /*1800*/  LOP3.LUT R5, R5, 0x800000, RZ, 0xfc, !PT ;  /* 0x0080000005057812 */ /* 0x000fe200078efcff */
[----:B------:R-:W-:Y:S01]  /*1810*/  IMAD.MOV R9, RZ, RZ, -R11 ;  /* 0x000000ffff097224 */ /* 0x000fe200078e0a0b */
[----:B------:R-:W-:-:S02]  /*1820*/  FSETP.NEU.FTZ.AND P0, PT, R3, R6, PT ;  /* 0x000000060300720b */ /* 0x000fc40003f1d000 */
[----:B------:R-:W-:Y:S02]  /*1830*/  SHF.L.U32 R10, R5, R10, RZ ;  /* 0x0000000a050a7219 */ /* 0x000fe400000006ff */
[----:B------:R-:W-:Y:S02]  /*1840*/  SEL R6, R9, RZ, P2 ;  /* 0x000000ff09067207 */ /* 0x000fe40001000000 */
[----:B------:R-:W-:Y:S02]  /*1850*/  ISETP.NE.AND P1, PT, R10, RZ, P1 ;  /* 0x000000ff0a00720c */ /* 0x000fe40000f25270 */
[----:B------:R-:W-:Y:S02]  /*1860*/  SHF.R.U32.HI R6, RZ, R6, R5 ;  /* 0x00000006ff067219 */ /* 0x000fe40000011605 */
[----:B------:R-:W-:Y:S02]  /*1870*/  PLOP3.LUT P0, PT, P0, P1, PT, 0xf8, 0x8f ;  /* 0x00000000008f781c */ /* 0x000fe40000703f70 */
[----:B------:R-:W-:-:S02]  /*1880*/  SHF.R.U32.HI R10, RZ, 0x1, R6 ;  /* 0x00000001ff0a7819 */ /* 0x000fc40000011606 */
[----:B------:R-:W-:-:S04]  /*1890*/  SEL R3, RZ, 0x1, !P0 ;  /* 0x00000001ff037807 */ /* 0x000fc80004000000 */
[----:B------:R-:W-:-:S04]  /*18a0*/  LOP3.LUT R3, R3, 0x1, R10, 0xf8, !PT ;  /* 0x0000000103037812 */ /* 0x000fc800078ef80a */
[----:B------:R-:W-:-:S05]  /*18b0*/  LOP3.LUT R3, R3, R6, RZ, 0xc0, !PT ;  /* 0x0000000603037212 */ /* 0x000fca00078ec0ff */
[----:B------:R-:W-:-:S05]  /*18c0*/  IMAD.IADD R3, R10, 0x1, R3 ;  /* 0x000000010a037824 */ /* 0x000fca00078e0203 */
[----:B------:R-:W-:Y:S01]  /*18d0*/  LOP3.LUT R0, R3, R0, RZ, 0xfc, !PT ;  /* 0x0000000003007212 */ /* 0x000fe200078efcff */
[----:B------:R-:W-:Y:S06]  /*18e0*/  BRA `(.L_x_22) ;  /* 0x0000000000107947 */ /* 0x000fec0003800000 */
.L_x_21:
[----:B------:R-:W-:-:S04]  /*18f0*/  LOP3.LUT R0, R0, 0x80000000, RZ, 0xc0, !PT ;  /* 0x8000000000007812 */ /* 0x000fc800078ec0ff */
[----:B------:R-:W-:Y:S01]  /*1900*/  LOP3.LUT R0, R0, 0x7f800000, RZ, 0xfc, !PT ;  /* 0x7f80000000007812 */ /* 0x000fe200078efcff */
[----:B------:R-:W-:Y:S06]  /*1910*/  BRA `(.L_x_22) ;  /* 0x0000000000047947 */ /* 0x000fec0003800000 */
.L_x_20:
[----:B------:R-:W-:-:S07]  /*1920*/  IMAD R0, R6, 0x800000, R0 ;  /* 0x0080000006007824 */ /* 0x000fce00078e0200 */
.L_x_22:
[----:B------:R-:W-:Y:S05]  /*1930*/  BSYNC.RECONVERGENT B2 ;  /* 0x0000000000027941 */ /* 0x000fea0003800200 */
.L_x_19:
[----:B------:R-:W-:Y:S05]  /*1940*/  BRA `(.L_x_23) ;  /* 0x0000000000207947 */ /* 0x000fea0003800000 */
.L_x_18:
[----:B------:R-:W-:-:S04]  /*1950*/  LOP3.LUT R0, R3, 0x80000000, R0, 0x48, !PT ;  /* 0x8000000003007812 */ /* 0x000fc800078e4800 */
[----:B------:R-:W-:Y:S01]  /*1960*/  LOP3.LUT R0, R0, 0x7f800000, RZ, 0xfc, !PT ;  /* 0x7f80000000007812 */ /* 0x000fe200078efcff */
[----:B------:R-:W-:Y:S06]  /*1970*/  BRA `(.L_x_23) ;  /* 0x0000000000147947 */ /* 0x000fec0003800000 */
.L_x_17:
[----:B------:R-:W-:Y:S01]  /*1980*/  LOP3.LUT R0, R3, 0x80000000, R0, 0x48, !PT ;  /* 0x8000000003007812 */ /* 0x000fe200078e4800 */
[----:B------:R-:W-:Y:S06]  /*1990*/  BRA `(.L_x_23) ;  /* 0x00000000000c7947 */ /* 0x000fec0003800000 */
.L_x_16:
[----:B------:R-:W0:Y:S01]  /*19a0*/  MUFU.RSQ R0, -QNAN ;  /* 0xffc0000000007908 */ /* 0x000e220000001400 */
[----:B------:R-:W-:Y:S05]  /*19b0*/  BRA `(.L_x_23) ;  /* 0x0000000000047947 */ /* 0x000fea0003800000 */
.L_x_15:
[----:B------:R-:W-:-:S07]  /*19c0*/  FADD.FTZ R0, R0, R3 ;  /* 0x0000000300007221 */ /* 0x000fce0000010000 */
.L_x_23:
[----:B------:R-:W-:Y:S05]  /*19d0*/  BSYNC.RECONVERGENT B1 ;  /* 0x0000000000017941 */ /* 0x000fea0003800200 */
.L_x_13:
[----:B------:R-:W-:-:S04]  /*19e0*/  IMAD.MOV.U32 R3, RZ, RZ, 0x0 ;  /* 0x00000000ff037424 */ /* 0x000fc800078e00ff */
[----:B0-----:R-:W-:Y:S05]  /*19f0*/  RET.REL.NODEC R2 `(kernel2) ;  /* 0xffffffe402807950 */ /* 0x001fea0003c3ffff */
.L_x_24:
[----:B------:R-:W-:-:S00]  /*1a00*/  BRA `(.L_x_24) ;  /* 0xfffffffc00fc7947 */ /* 0x000fc0000383ffff */
[----:B------:R-:W-:-:S00]  /*1a10*/  NOP ;  /* 0x0000000000007918 */ /* 0x000fc00000000000 */
        /* <DEDUP_REMOVED lines=14> */
.L_x_47:


//--------------------- .text.kernel1             --------------------------
	.section	.text.kernel1,"ax",@progbits
	.align	128
        .global         kernel1
        .type           kernel1,@function
        .size           kernel1,(.L_x_48 - kernel1)
        .other          kernel1,@"STO_CUDA_ENTRY STV_DEFAULT"
kernel1:
.text.kernel1:
        /* <DEDUP_REMOVED lines=23> */
[----:B------:R-:W-:Y:S05]  /*0170*/  CALL.REL.NOINC `($__internal_1_$__cuda_sm3x_div_rn_noftz_f32_slowpath) ;  /* 0x0000000c00147944 */ /* 0x000fea0003c00000 */
[----:B------:R-:W-:-:S07]  /*0180*/  IMAD.MOV.U32 R4, RZ, RZ, R0 ;  /* 0x000000ffff047224 */ /* 0x000fce00078e0000 */
.L_x_26:
[----:B------:R-:W-:Y:S05]  /*0190*/  BSYNC.RECONVERGENT B0 ;  /* 0x0000000000007941 */ /* 0x000fea0003800200 */
.L_x_25:
        /* <DEDUP_REMOVED lines=13> */
[----:B------:R-:W-:Y:S05]  /*0270*/  CALL.REL.NOINC `($__internal_1_$__cuda_sm3x_div_rn_noftz_f32_slowpath) ;  /* 0x0000000800d47944 */ /* 0x000fea0003c00000 */
[----:B------:R-:W-:-:S07]  /*0280*/  IMAD.MOV.U32 R6, RZ, RZ, R0 ;  /* 0x000000ffff067224 */ /* 0x000fce00078e0000 */
.L_x_28:
[----:B------:R-:W-:Y:S05]  /*0290*/  BSYNC.RECONVERGENT B0 ;  /* 0x0000000000007941 */ /* 0x000fea0003800200 */
.L_x_27:
[----:B------:R-:W0:Y:S01]  /*02a0*/  LDC R9, c[0x0][0x390] ;  /* 0x0000e400ff097b82 */ /* 0x000e220000000800 */
[----:B------:R-:W-:Y:S01]  /*02b0*/  IMAD.MOV.U32 R5, RZ, RZ, 0x40000000 ;  /* 0x40000000ff057424 */ /* 0x000fe200078e00ff */
[----:B------:R-:W1:Y:S01]  /*02c0*/  LDCU.64 UR6, c[0x0][0x358] ;  /* 0x00006b00ff0677ac */ /* 0x000e620008000a00 */
[----:B------:R-:W-:Y:S02]  /*02d0*/  BSSY.RECONVERGENT B0, `(.L_x_29) ;  /* 0x0000043000007945 */ /* 0x000fe40003800200 */
[-C--:B------:R-:W-:Y:S01]  /*02e0*/  FFMA R4, R4, R5.reuse, -1 ;  /* 0xbf80000004047423 */ /* 0x080fe20000000005 */
[----:B------:R-:W-:-:S03]  /*02f0*/  FFMA R6, R6, R5, -1 ;  /* 0xbf80000006067423 */ /* 0x000fc60000000005 */
        /* <DEDUP_REMOVED lines=20> */
.L_x_31:
        /* <DEDUP_REMOVED lines=44> */
.L_x_30:
[----:B------:R-:W-:Y:S05]  /*0700*/  BSYNC.RECONVERGENT B0 ;  /* 0x0000000000007941 */ /* 0x000fea0003800200 */
.L_x_29:
[----:B------:R-:W-:Y:S01]  /*0710*/  FFMA R11, R6, 4, R9 ;  /* 0x40800000060b7823 */ /* 0x000fe20000000009 */
[----:B------:R-:W-:Y:S02]  /*0720*/  IMAD.MOV.U32 R14, RZ, RZ, 0x37cbac00 ;  /* 0x37cbac00ff0e7424 */ /* 0x000fe400078e00ff */
[----:B------:R-:W-:Y:S01]  /*0730*/  FMUL R5, R3, R3 ;  /* 0x0000000303057220 */ /* 0x000fe20000400000 */
[C---:B------:R-:W-:Y:S01]  /*0740*/  LOP3.LUT R9, R0.reuse, 0x1, RZ, 0xc0, !PT ;  /* 0x0000000100097812 */ /* 0x040fe200078ec0ff */
        /* <DEDUP_REMOVED lines=34> */
.L_x_34:
        /* <DEDUP_REMOVED lines=44> */
.L_x_33:
[----:B------:R-:W-:Y:S05]  /*0c30*/  BSYNC.RECONVERGENT B0 ;  /* 0x0000000000007941 */ /* 0x000fea0003800200 */
.L_x_32:
[----:B------:R-:W-:Y:S01]  /*0c40*/  FMUL R11, R0, R0 ;  /* 0x00000000000b7220 */ /* 0x000fe20000400000 */
[C---:B------:R-:W-:Y:S01]  /*0c50*/  LOP3.LUT R3, R2.reuse, 0x1, RZ, 0xc0, !PT ;  /* 0x0000000102037812 */ /* 0x040fe200078ec0ff */
[----:B------:R-:W-:Y:S01]  /*0c60*/  IMAD.MOV.U32 R8, RZ, RZ, 0x3c0885e4 ;  /* 0x3c0885e4ff087424 */ /* 0x000fe200078e00ff */
[----:B------:R-:W0:Y:S01]  /*0c70*/  LDCU UR4, c[0x0][0x388] ;  /* 0x00007100ff0477ac */ /* 0x000e220008000800 */
[----:B------:R-:W-:Y:S01]  /*0c80*/  FFMA R14, R11, R14, -0.0013887860113754868507 ;  /* 0xbab607ed0b0e7423 */ /* 0x000fe2000000000e */
[----:B------:R-:W-:Y:S01]  /*0c90*/  ISETP.NE.U32.AND P0, PT, R3, 0x1, PT ;  /* 0x000000010300780c */ /* 0x000fe20003f05070 */
[----:B------:R-:W-:Y:S02]  /*0ca0*/  VIADD R5, R2, 0x1 ;  /* 0x0000000102057836 */ /* 0x000fe40000000000 */
[----:B------:R-:W1:Y:S01]  /*0cb0*/  LDC.64 R2, c[0x0][0x380] ;  /* 0x0000e000ff027b82 */ /* 0x000e620000000a00 */
[----:B------:R-:W-:Y:S01]  /*0cc0*/  IMAD.MOV.U32 R12, RZ, RZ, 0x3e2aaaa8 ;  /* 0x3e2aaaa8ff0c7424 */ /* 0x000fe200078e00ff */
[----:B------:R-:W-:-:S02]  /*0cd0*/  FSEL R14, R14, -0.00019574658654164522886, P0 ;  /* 0xb94d41530e0e7808 */ /* 0x000fc40000000000 */
[----:B------:R-:W-:Y:S02]  /*0ce0*/  FSEL R8, R8, 0.041666727513074874878, !P0 ;  /* 0x3d2aaabb08087808 */ /* 0x000fe40004000000 */
[----:B------:R-:W-:Y:S02]  /*0cf0*/  LOP3.LUT P1, RZ, R5, 0x2, RZ, 0xc0, !PT ;  /* 0x0000000205ff7812 */ /* 0x000fe4000782c0ff */
[----:B------:R-:W-:Y:S01]  /*0d00*/  FSEL R5, -R12, -0.4999999701976776123, !P0 ;  /* 0xbeffffff0c057808 */ /* 0x000fe20004000100 */
[----:B------:R-:W-:Y:S01]  /*0d10*/  FFMA R8, R11, R14, R8 ;  /* 0x0000000e0b087223 */ /* 0x000fe20000000008 */
[----:B------:R-:W-:-:S03]  /*0d20*/  FSEL R0, R0, 1, !P0 ;  /* 0x3f80000000007808 */ /* 0x000fc60004000000 */
[C---:B------:R-:W-:Y:S02]  /*0d30*/  FFMA R5, R11.reuse, R8, R5 ;  /* 0x000000080b057223 */ /* 0x040fe40000000005 */
[----:B------:R-:W-:-:S04]  /*0d40*/  FFMA R11, R11, R0, RZ ;  /* 0x000000000b0b7223 */ /* 0x000fc800000000ff */
[----:B------:R-:W-:Y:S01]  /*0d50*/  FFMA R0, R11, R5, R0 ;  /* 0x000000050b007223 */ /* 0x000fe20000000000 */
[----:B0-----:R-:W-:Y:S02]  /*0d60*/  IMAD R5, R10, UR4, R7 ;  /* 0x000000040a057c24 */ /* 0x001fe4000f8e0207 */
[----:B------:R-:W-:Y:S02]  /*0d70*/  IMAD.MOV.U32 R7, RZ, RZ, 0x3f800000 ;  /* 0x3f800000ff077424 */ /* 0x000fe400078e00ff */
[----:B------:R-:W-:Y:S01]  /*0d80*/  @P1 FADD R0, RZ, -R0 ;  /* 0x80000000ff001221 */ /* 0x000fe20000000000 */
[----:B-1----:R-:W-:-:S04]  /*0d90*/  IMAD.WIDE.U32 R2, R5, 0x10, R2 ;  /* 0x0000001005027825 */ /* 0x002fc800078e0002 */
[----:B------:R-:W-:-:S05]  /*0da0*/  FMUL.D2 R5, R9, R0 ;  /* 0x0000000009057220 */ /* 0x000fca0000300000 */
[----:B------:R-:W-:Y:S01]  /*0db0*/  STG.E.128 desc[UR6][R2.64], R4 ;  /* 0x0000000402007986 */ /* 0x000fe2000c101d06 */
[----:B------:R-:W-:Y:S05]  /*0dc0*/  EXIT ;  /* 0x000000000000794d */ /* 0x000fea0003800000 */
        .weak           $__internal_1_$__cuda_sm3x_div_rn_noftz_f32_slowpath
        .type           $__internal_1_$__cuda_sm3x_div_rn_noftz_f32_slowpath,@function
        .size           $__internal_1_$__cuda_sm3x_div_rn_noftz_f32_slowpath,(.L_x_48 - $__internal_1_$__cuda_sm3x_div_rn_noftz_f32_slowpath)
$__internal_1_$__cuda_sm3x_div_rn_noftz_f32_slowpath:
        /* <DEDUP_REMOVED lines=32> */
[----:B------:R-:W-:Y:S02]  /*0fd0*/  @!P1 FFMA R3, R3, 1.84467440737095516160e+19, RZ ;  /* 0x5f80000003039823 */ /* 0x000fe400000000ff */
[----:B------:R-:W-:-:S07]  /*0fe0*/  @!P1 VIADD R5, R5, 0x40 ;  /* 0x0000004005059836 */ /* 0x000fce0000000000 */
.L_x_36:
        /* <DEDUP_REMOVED lines=30> */
[-CC-:B------:R-:W-:Y:S01]  /*11d0*/  FFMA.RM R6, R13, R9.reuse, R8.reuse ;  /* 0x000000090d067223 */ /* 0x180fe20000004008 */
        /* <DEDUP_REMOVED lines=20> */
.L_x_43:
[----:B------:R-:W-:-:S04]  /*1320*/  LOP3.LUT R0, R0, 0x80000000, RZ, 0xc0, !PT ;  /* 0x8000000000007812 */ /* 0x000fc800078ec0ff */
[----:B------:R-:W-:Y:S01]  /*1330*/  LOP3.LUT R0, R0, 0x7f800000, RZ, 0xfc, !PT ;  /* 0x7f80000000007812 */ /* 0x000fe200078efcff */
[----:B------:R-:W-:Y:S06]  /*1340*/  BRA `(.L_x_44) ;  /* 0x0000000000047947 */ /* 0x000fec0003800000 */
.L_x_42:
[----:B------:R-:W-:-:S07]  /*1350*/  IMAD R0, R6, 0x800000, R0 ;  /* 0x0080000006007824 */ /* 0x000fce00078e0200 */
.L_x_44:
[----:B------:R-:W-:Y:S05]  /*1360*/  BSYNC.RECONVERGENT B2 ;  /* 0x0000000000027941 */ /* 0x000fea0003800200 */
.L_x_41:
[----:B------:R-:W-:Y:S05]  /*1370*/  BRA `(.L_x_45) ;  /* 0x0000000000207947 */ /* 0x000fea0003800000 */
.L_x_40:
[----:B------:R-:W-:-:S04]  /*1380*/  LOP3.LUT R0, R3, 0x80000000, R0, 0x48, !PT ;  /* 0x8000000003007812 */ /* 0x000fc800078e4800 */
[----:B------:R-:W-:Y:S01]  /*1390*/  LOP3.LUT R0, R0, 0x7f800000, RZ, 0xfc, !PT ;  /* 0x7f80000000007812 */ /* 0x000fe200078efcff */
[----:B------:R-:W-:Y:S06]  /*13a0*/  BRA `(.L_x_45) ;  /* 0x0000000000147947 */ /* 0x000fec0003800000 */
.L_x_39:
[----:B------:R-:W-:Y:S01]  /*13b0*/  LOP3.LUT R0, R3, 0x80000000, R0, 0x48, !PT ;  /* 0x8000000003007812 */ /* 0x000fe200078e4800 */
[----:B------:R-:W-:Y:S06]  /*13c0*/  BRA `(.L_x_45) ;  /* 0x00000000000c7947 */ /* 0x000fec0003800000 */
.L_x_38:
[----:B------:R-:W0:Y:S01]  /*13d0*/  MUFU.RSQ R0, -QNAN ;  /* 0xffc0000000007908 */ /* 0x000e220000001400 */
[----:B------:R-:W-:Y:S05]  /*13e0*/  BRA `(.L_x_45) ;  /* 0x0000000000047947 */ /* 0x000fea0003800000 */
.L_x_37:
[----:B------:R-:W-:-:S07]  /*13f0*/  FADD.FTZ R0, R0, R3 ;  /* 0x0000000300007221 */ /* 0x000fce0000010000 */
.L_x_45:
[----:B------:R-:W-:Y:S05]  /*1400*/  BSYNC.RECONVERGENT B1 ;  /* 0x0000000000017941 */ /* 0x000fea0003800200 */
.L_x_35:
[----:B------:R-:W-:-:S04]  /*1410*/  IMAD.MOV.U32 R3, RZ, RZ, 0x0 ;  /* 0x00000000ff037424 */ /* 0x000fc800078e00ff */
[----:B0-----:R-:W-:Y:S05]  /*1420*/  RET.REL.NODEC R2 `(kernel1) ;  /* 0xffffffe802f47950 */ /* 0x001fea0003c3ffff */
.L_x_46:
        /* <DEDUP_REMOVED lines=13> */
.L_x_48:


//--------------------- .nv.global.init           --------------------------
	.section	.nv.global.init,"aw",@progbits
	.align	4
.nv.global.init:
	.type		__cudart_i2opi_f,@object
	.size		__cudart_i2opi_f,(.L_0 - __cudart_i2opi_f)
__cudart_i2opi_f:
        /*0000*/ 	.byte	0x41, 0x90, 0x43, 0x3c, 0x99, 0x95, 0x62, 0xdb, 0xc0, 0xdd, 0x34, 0xf5, 0xd1, 0x57, 0x27, 0xfc
        /*0010*/ 	.byte	0x29, 0x15, 0x44, 0x4e, 0x6e, 0x83, 0xf9, 0xa2
.L_0:


//--------------------- .nv.shared.reserved.0     --------------------------
	.section	.nv.shared.reserved.0,"aw",@nobits
	.weak		__nv_reservedSMEM_offset_0_alias
	.size		__nv_reservedSMEM_offset_0_alias, 0, 64
	.other		__nv_reservedSMEM_offset_0_alias,@"STO_CUDA_RESERVED_SHARED STV_DEFAULT"
__nv_reservedSMEM_offset_0_alias:
	.zero		0
	.zero		64


//--------------------- .nv.constant0.kernel2     --------------------------
	.section	.nv.constant0.kernel2,"a",@progbits
	.sectionflags	@""
	.align	4
.nv.constant0.kernel2:
	.zero		916


//--------------------- .nv.constant0.kernel1     --------------------------
	.section	.nv.constant0.kernel1,"a",@progbits
	.sectionflags	@""
	.align	4
.nv.constant0.kernel1:
	.zero		916


//--------------------- SYMBOLS --------------------------

	.type		.nv.reservedSmem.offset0,@object
	.size		.nv.reservedSmem.offset0,0x4
